//
// Generated by NVIDIA NVVM Compiler
//
// Compiler Build ID: CL-36424714
// Cuda compilation tools, release 13.0, V13.0.88
// Based on NVVM 20.0.0
//

.version 9.0
.target sm_100
.address_size 64

	// .globl	_Z18histo_basic_kernelPcjPj
// _ZZ22histo_priv_smem_kernelPcjPjE7histo_s has been demoted
// _ZZ32histo_coarsen_interleaved_kernelPcjPjE7histo_s has been demoted
// _ZZ31histo_coarsen_contiguous_kernelPcjPjjE7histo_s has been demoted

.visible .entry _Z18histo_basic_kernelPcjPj(
	.param .u64 .ptr .align 1 _Z18histo_basic_kernelPcjPj_param_0,
	.param .u32 _Z18histo_basic_kernelPcjPj_param_1,
	.param .u64 .ptr .align 1 _Z18histo_basic_kernelPcjPj_param_2
)
{
	.reg .pred 	%p<3>;
	.reg .b16 	%rs<4>;
	.reg .b32 	%r<9>;
	.reg .b64 	%rd<9>;

	ld.param.u64 	%rd1, [_Z18histo_basic_kernelPcjPj_param_0];
	ld.param.u32 	%r2, [_Z18histo_basic_kernelPcjPj_param_1];
	ld.param.u64 	%rd2, [_Z18histo_basic_kernelPcjPj_param_2];
	mov.u32 	%r3, %ntid.x;
	mov.u32 	%r4, %ctaid.x;
	mov.u32 	%r5, %tid.x;
	mad.lo.s32 	%r1, %r3, %r4, %r5;
	setp.ge.u32 	%p1, %r1, %r2;
	@%p1 bra 	$L__BB0_3;
	cvta.to.global.u64 	%rd3, %rd1;
	cvt.u64.u32 	%rd4, %r1;
	add.s64 	%rd5, %rd3, %rd4;
	ld.global.u8 	%rs2, [%rd5];
	add.s16 	%rs1, %rs2, -97;
	and.b16  	%rs3, %rs1, 255;
	setp.gt.u16 	%p2, %rs3, 25;
	@%p2 bra 	$L__BB0_3;
	cvta.to.global.u64 	%rd6, %rd2;
	cvt.u32.u16 	%r6, %rs1;
	and.b32  	%r7, %r6, 255;
	mul.wide.u32 	%rd7, %r7, 4;
	add.s64 	%rd8, %rd6, %rd7;
	atom.global.add.u32 	%r8, [%rd8], 1;
$L__BB0_3:
	ret;

}
	// .globl	_Z24histo_priv_global_kernelPcjjPj
.visible .entry _Z24histo_priv_global_kernelPcjjPj(
	.param .u64 .ptr .align 1 _Z24histo_priv_global_kernelPcjjPj_param_0,
	.param .u32 _Z24histo_priv_global_kernelPcjjPj_param_1,
	.param .u32 _Z24histo_priv_global_kernelPcjjPj_param_2,
	.param .u64 .ptr .align 1 _Z24histo_priv_global_kernelPcjjPj_param_3
)
{
	.reg .pred 	%p<2>;
	.reg .b32 	%r<2>;

	mov.u32 	%r1, %ctaid.x;
	setp.eq.s32 	%p1, %r1, 0;
	@%p1 bra 	$L__BB1_2;
	bar.sync 	0;
$L__BB1_2:
	ret;

}
	// .globl	_Z22histo_priv_smem_kernelPcjPj
.visible .entry _Z22histo_priv_smem_kernelPcjPj(
	.param .u64 .ptr .align 1 _Z22histo_priv_smem_kernelPcjPj_param_0,
	.param .u32 _Z22histo_priv_smem_kernelPcjPj_param_1,
	.param .u64 .ptr .align 1 _Z22histo_priv_smem_kernelPcjPj_param_2
)
{
	.reg .pred 	%p<20>;
	.reg .b16 	%rs<5>;
	.reg .b32 	%r<119>;
	.reg .b64 	%rd<21>;
	// demoted variable
	.shared .align 4 .b8 _ZZ22histo_priv_smem_kernelPcjPjE7histo_s[104];
	ld.param.u64 	%rd6, [_Z22histo_priv_smem_kernelPcjPj_param_0];
	ld.param.u32 	%r59, [_Z22histo_priv_smem_kernelPcjPj_param_1];
	ld.param.u64 	%rd7, [_Z22histo_priv_smem_kernelPcjPj_param_2];
	cvta.to.global.u64 	%rd1, %rd7;
	mov.u32 	%r118, %tid.x;
	setp.gt.u32 	%p1, %r118, 25;
	@%p1 bra 	$L__BB2_7;
	mov.u32 	%r2, %ntid.x;
	add.s32 	%r60, %r118, %r2;
	max.u32 	%r61, %r60, 26;
	setp.lt.u32 	%p2, %r60, 26;
	selp.u32 	%r62, 1, 0, %p2;
	add.s32 	%r63, %r60, %r62;
	sub.s32 	%r64, %r61, %r63;
	div.u32 	%r65, %r64, %r2;
	add.s32 	%r3, %r65, %r62;
	and.b32  	%r66, %r3, 3;
	setp.eq.s32 	%p3, %r66, 3;
	mov.u32 	%r110, %r118;
	@%p3 bra 	$L__BB2_4;
	add.s32 	%r67, %r3, 1;
	and.b32  	%r68, %r67, 3;
	shl.b32 	%r69, %r118, 2;
	mov.u32 	%r70, _ZZ22histo_priv_smem_kernelPcjPjE7histo_s;
	add.s32 	%r107, %r70, %r69;
	shl.b32 	%r5, %r2, 2;
	neg.s32 	%r106, %r68;
	mad.lo.s32 	%r110, %r2, %r68, %r118;
$L__BB2_3:
	.pragma "nounroll";
	mov.b32 	%r71, 0;
	st.shared.u32 	[%r107], %r71;
	add.s32 	%r107, %r107, %r5;
	add.s32 	%r106, %r106, 1;
	setp.ne.s32 	%p4, %r106, 0;
	@%p4 bra 	$L__BB2_3;
$L__BB2_4:
	setp.lt.u32 	%p5, %r3, 3;
	@%p5 bra 	$L__BB2_7;
	shl.b32 	%r13, %r2, 2;
	shl.b32 	%r72, %r110, 2;
	mov.u32 	%r73, _ZZ22histo_priv_smem_kernelPcjPjE7histo_s;
	add.s32 	%r109, %r73, %r72;
	shl.b32 	%r15, %r2, 4;
	shl.b32 	%r16, %r2, 3;
	mul.lo.s32 	%r17, %r2, 12;
$L__BB2_6:
	mov.b32 	%r74, 0;
	st.shared.u32 	[%r109], %r74;
	add.s32 	%r75, %r109, %r13;
	st.shared.u32 	[%r75], %r74;
	add.s32 	%r76, %r109, %r16;
	st.shared.u32 	[%r76], %r74;
	add.s32 	%r77, %r109, %r17;
	st.shared.u32 	[%r77], %r74;
	add.s32 	%r110, %r110, %r13;
	add.s32 	%r109, %r109, %r15;
	setp.lt.u32 	%p6, %r110, 26;
	@%p6 bra 	$L__BB2_6;
$L__BB2_7:
	bar.sync 	0;
	mov.u32 	%r22, %ntid.x;
	mov.u32 	%r78, %ctaid.x;
	mad.lo.s32 	%r23, %r22, %r78, %r118;
	setp.ge.u32 	%p7, %r23, %r59;
	@%p7 bra 	$L__BB2_10;
	cvt.u64.u32 	%rd8, %r23;
	cvta.to.global.u64 	%rd9, %rd6;
	add.s64 	%rd10, %rd9, %rd8;
	ld.global.u8 	%rs2, [%rd10];
	add.s16 	%rs1, %rs2, -97;
	and.b16  	%rs3, %rs1, 255;
	setp.gt.u16 	%p8, %rs3, 25;
	@%p8 bra 	$L__BB2_10;
	mul.wide.u16 	%r79, %rs3, 4;
	mov.u32 	%r80, _ZZ22histo_priv_smem_kernelPcjPjE7histo_s;
	add.s32 	%r81, %r80, %r79;
	atom.shared.add.u32 	%r82, [%r81], 1;
$L__BB2_10:
	setp.gt.u32 	%p9, %r118, 25;
	bar.sync 	0;
	@%p9 bra 	$L__BB2_27;
	add.s32 	%r83, %r118, %r22;
	max.u32 	%r84, %r83, 26;
	setp.lt.u32 	%p10, %r83, 26;
	selp.u32 	%r85, 1, 0, %p10;
	add.s32 	%r86, %r83, %r85;
	sub.s32 	%r87, %r84, %r86;
	div.u32 	%r88, %r87, %r22;
	add.s32 	%r24, %r88, %r85;
	and.b32  	%r89, %r24, 3;
	setp.eq.s32 	%p11, %r89, 3;
	@%p11 bra 	$L__BB2_16;
	add.s32 	%r90, %r24, 1;
	and.b32  	%r91, %r90, 3;
	mul.wide.u32 	%rd11, %r118, 4;
	add.s64 	%rd20, %rd1, %rd11;
	mul.wide.u32 	%rd3, %r22, 4;
	shl.b32 	%r92, %r118, 2;
	mov.u32 	%r93, _ZZ22histo_priv_smem_kernelPcjPjE7histo_s;
	add.s32 	%r112, %r93, %r92;
	shl.b32 	%r26, %r22, 2;
	neg.s32 	%r111, %r91;
	mad.lo.s32 	%r118, %r22, %r91, %r118;
$L__BB2_13:
	.pragma "nounroll";
	ld.shared.u32 	%r31, [%r112];
	setp.eq.s32 	%p12, %r31, 0;
	@%p12 bra 	$L__BB2_15;
	atom.global.add.u32 	%r94, [%rd20], %r31;
$L__BB2_15:
	add.s64 	%rd20, %rd20, %rd3;
	add.s32 	%r112, %r112, %r26;
	add.s32 	%r111, %r111, 1;
	setp.ne.s32 	%p13, %r111, 0;
	@%p13 bra 	$L__BB2_13;
$L__BB2_16:
	setp.lt.u32 	%p14, %r24, 3;
	@%p14 bra 	$L__BB2_27;
	shl.b32 	%r95, %r22, 1;
	add.s32 	%r117, %r118, %r95;
	shl.b32 	%r36, %r22, 2;
	mad.lo.s32 	%r116, %r22, 3, %r118;
	add.s32 	%r115, %r22, %r118;
	shl.b32 	%r96, %r118, 2;
	mov.u32 	%r97, _ZZ22histo_priv_smem_kernelPcjPjE7histo_s;
	add.s32 	%r114, %r97, %r96;
	shl.b32 	%r40, %r22, 4;
	shl.b32 	%r41, %r22, 3;
	mul.lo.s32 	%r42, %r22, 12;
$L__BB2_18:
	ld.shared.u32 	%r48, [%r114];
	setp.eq.s32 	%p15, %r48, 0;
	@%p15 bra 	$L__BB2_20;
	mul.wide.u32 	%rd12, %r118, 4;
	add.s64 	%rd13, %rd1, %rd12;
	atom.global.add.u32 	%r98, [%rd13], %r48;
$L__BB2_20:
	add.s32 	%r99, %r114, %r36;
	ld.shared.u32 	%r49, [%r99];
	setp.eq.s32 	%p16, %r49, 0;
	@%p16 bra 	$L__BB2_22;
	mul.wide.u32 	%rd14, %r115, 4;
	add.s64 	%rd15, %rd1, %rd14;
	atom.global.add.u32 	%r100, [%rd15], %r49;
$L__BB2_22:
	add.s32 	%r50, %r118, %r22;
	add.s32 	%r101, %r114, %r41;
	ld.shared.u32 	%r51, [%r101];
	setp.eq.s32 	%p17, %r51, 0;
	@%p17 bra 	$L__BB2_24;
	mul.wide.u32 	%rd16, %r117, 4;
	add.s64 	%rd17, %rd1, %rd16;
	atom.global.add.u32 	%r102, [%rd17], %r51;
$L__BB2_24:
	add.s32 	%r52, %r50, %r22;
	add.s32 	%r103, %r114, %r42;
	ld.shared.u32 	%r53, [%r103];
	setp.eq.s32 	%p18, %r53, 0;
	@%p18 bra 	$L__BB2_26;
	mul.wide.u32 	%rd18, %r116, 4;
	add.s64 	%rd19, %rd1, %rd18;
	atom.global.add.u32 	%r104, [%rd19], %r53;
$L__BB2_26:
	add.s32 	%r105, %r52, %r22;
	add.s32 	%r118, %r105, %r22;
	add.s32 	%r117, %r117, %r36;
	add.s32 	%r116, %r116, %r36;
	add.s32 	%r115, %r115, %r36;
	add.s32 	%r114, %r114, %r40;
	setp.lt.u32 	%p19, %r118, 26;
	@%p19 bra 	$L__BB2_18;
$L__BB2_27:
	ret;

}
	// .globl	_Z32histo_coarsen_interleaved_kernelPcjPj
.visible .entry _Z32histo_coarsen_interleaved_kernelPcjPj(
	.param .u64 .ptr .align 1 _Z32histo_coarsen_interleaved_kernelPcjPj_param_0,
	.param .u32 _Z32histo_coarsen_interleaved_kernelPcjPj_param_1,
	.param .u64 .ptr .align 1 _Z32histo_coarsen_interleaved_kernelPcjPj_param_2
)
{
	.reg .pred 	%p<21>;
	.reg .b16 	%rs<5>;
	.reg .b32 	%r<124>;
	.reg .b64 	%rd<21>;
	// demoted variable
	.shared .align 4 .b8 _ZZ32histo_coarsen_interleaved_kernelPcjPjE7histo_s[104];
	ld.param.u64 	%rd7, [_Z32histo_coarsen_interleaved_kernelPcjPj_param_0];
	ld.param.u32 	%r62, [_Z32histo_coarsen_interleaved_kernelPcjPj_param_1];
	ld.param.u64 	%rd8, [_Z32histo_coarsen_interleaved_kernelPcjPj_param_2];
	cvta.to.global.u64 	%rd1, %rd8;
	mov.u32 	%r123, %tid.x;
	setp.gt.u32 	%p1, %r123, 25;
	@%p1 bra 	$L__BB3_7;
	mov.u32 	%r2, %ntid.x;
	add.s32 	%r63, %r123, %r2;
	max.u32 	%r64, %r63, 26;
	setp.lt.u32 	%p2, %r63, 26;
	selp.u32 	%r65, 1, 0, %p2;
	add.s32 	%r66, %r63, %r65;
	sub.s32 	%r67, %r64, %r66;
	div.u32 	%r68, %r67, %r2;
	add.s32 	%r3, %r68, %r65;
	and.b32  	%r69, %r3, 3;
	setp.eq.s32 	%p3, %r69, 3;
	mov.u32 	%r114, %r123;
	@%p3 bra 	$L__BB3_4;
	add.s32 	%r70, %r3, 1;
	and.b32  	%r71, %r70, 3;
	shl.b32 	%r72, %r123, 2;
	mov.u32 	%r73, _ZZ32histo_coarsen_interleaved_kernelPcjPjE7histo_s;
	add.s32 	%r111, %r73, %r72;
	shl.b32 	%r5, %r2, 2;
	neg.s32 	%r110, %r71;
	mad.lo.s32 	%r114, %r2, %r71, %r123;
$L__BB3_3:
	.pragma "nounroll";
	mov.b32 	%r74, 0;
	st.shared.u32 	[%r111], %r74;
	add.s32 	%r111, %r111, %r5;
	add.s32 	%r110, %r110, 1;
	setp.ne.s32 	%p4, %r110, 0;
	@%p4 bra 	$L__BB3_3;
$L__BB3_4:
	setp.lt.u32 	%p5, %r3, 3;
	@%p5 bra 	$L__BB3_7;
	shl.b32 	%r13, %r2, 2;
	shl.b32 	%r75, %r114, 2;
	mov.u32 	%r76, _ZZ32histo_coarsen_interleaved_kernelPcjPjE7histo_s;
	add.s32 	%r113, %r76, %r75;
	shl.b32 	%r15, %r2, 4;
	shl.b32 	%r16, %r2, 3;
	mul.lo.s32 	%r17, %r2, 12;
$L__BB3_6:
	mov.b32 	%r77, 0;
	st.shared.u32 	[%r113], %r77;
	add.s32 	%r78, %r113, %r13;
	st.shared.u32 	[%r78], %r77;
	add.s32 	%r79, %r113, %r16;
	st.shared.u32 	[%r79], %r77;
	add.s32 	%r80, %r113, %r17;
	st.shared.u32 	[%r80], %r77;
	add.s32 	%r114, %r114, %r13;
	add.s32 	%r113, %r113, %r15;
	setp.lt.u32 	%p6, %r114, 26;
	@%p6 bra 	$L__BB3_6;
$L__BB3_7:
	bar.sync 	0;
	mov.u32 	%r22, %ntid.x;
	mov.u32 	%r81, %ctaid.x;
	mad.lo.s32 	%r115, %r22, %r81, %r123;
	setp.ge.u32 	%p7, %r115, %r62;
	@%p7 bra 	$L__BB3_12;
	mov.u32 	%r82, %nctaid.x;
	mul.lo.s32 	%r24, %r22, %r82;
	cvta.to.global.u64 	%rd2, %rd7;
$L__BB3_9:
	cvt.u64.u32 	%rd9, %r115;
	add.s64 	%rd10, %rd2, %rd9;
	ld.global.u8 	%rs2, [%rd10];
	add.s16 	%rs1, %rs2, -97;
	and.b16  	%rs3, %rs1, 255;
	setp.gt.u16 	%p8, %rs3, 25;
	@%p8 bra 	$L__BB3_11;
	mul.wide.u16 	%r83, %rs3, 4;
	mov.u32 	%r84, _ZZ32histo_coarsen_interleaved_kernelPcjPjE7histo_s;
	add.s32 	%r85, %r84, %r83;
	atom.shared.add.u32 	%r86, [%r85], 1;
$L__BB3_11:
	add.s32 	%r115, %r115, %r24;
	setp.lt.u32 	%p9, %r115, %r62;
	@%p9 bra 	$L__BB3_9;
$L__BB3_12:
	setp.gt.u32 	%p10, %r123, 25;
	bar.sync 	0;
	@%p10 bra 	$L__BB3_29;
	add.s32 	%r87, %r123, %r22;
	max.u32 	%r88, %r87, 26;
	setp.lt.u32 	%p11, %r87, 26;
	selp.u32 	%r89, 1, 0, %p11;
	add.s32 	%r90, %r87, %r89;
	sub.s32 	%r91, %r88, %r90;
	div.u32 	%r92, %r91, %r22;
	add.s32 	%r27, %r92, %r89;
	and.b32  	%r93, %r27, 3;
	setp.eq.s32 	%p12, %r93, 3;
	@%p12 bra 	$L__BB3_18;
	add.s32 	%r94, %r27, 1;
	and.b32  	%r95, %r94, 3;
	mul.wide.u32 	%rd11, %r123, 4;
	add.s64 	%rd20, %rd1, %rd11;
	mul.wide.u32 	%rd4, %r22, 4;
	shl.b32 	%r96, %r123, 2;
	mov.u32 	%r97, _ZZ32histo_coarsen_interleaved_kernelPcjPjE7histo_s;
	add.s32 	%r117, %r97, %r96;
	shl.b32 	%r29, %r22, 2;
	neg.s32 	%r116, %r95;
	mad.lo.s32 	%r123, %r22, %r95, %r123;
$L__BB3_15:
	.pragma "nounroll";
	ld.shared.u32 	%r34, [%r117];
	setp.eq.s32 	%p13, %r34, 0;
	@%p13 bra 	$L__BB3_17;
	atom.global.add.u32 	%r98, [%rd20], %r34;
$L__BB3_17:
	add.s64 	%rd20, %rd20, %rd4;
	add.s32 	%r117, %r117, %r29;
	add.s32 	%r116, %r116, 1;
	setp.ne.s32 	%p14, %r116, 0;
	@%p14 bra 	$L__BB3_15;
$L__BB3_18:
	setp.lt.u32 	%p15, %r27, 3;
	@%p15 bra 	$L__BB3_29;
	shl.b32 	%r99, %r22, 1;
	add.s32 	%r122, %r123, %r99;
	shl.b32 	%r39, %r22, 2;
	mad.lo.s32 	%r121, %r22, 3, %r123;
	add.s32 	%r120, %r22, %r123;
	shl.b32 	%r100, %r123, 2;
	mov.u32 	%r101, _ZZ32histo_coarsen_interleaved_kernelPcjPjE7histo_s;
	add.s32 	%r119, %r101, %r100;
	shl.b32 	%r43, %r22, 4;
	shl.b32 	%r44, %r22, 3;
	mul.lo.s32 	%r45, %r22, 12;
$L__BB3_20:
	ld.shared.u32 	%r51, [%r119];
	setp.eq.s32 	%p16, %r51, 0;
	@%p16 bra 	$L__BB3_22;
	mul.wide.u32 	%rd12, %r123, 4;
	add.s64 	%rd13, %rd1, %rd12;
	atom.global.add.u32 	%r102, [%rd13], %r51;
$L__BB3_22:
	add.s32 	%r103, %r119, %r39;
	ld.shared.u32 	%r52, [%r103];
	setp.eq.s32 	%p17, %r52, 0;
	@%p17 bra 	$L__BB3_24;
	mul.wide.u32 	%rd14, %r120, 4;
	add.s64 	%rd15, %rd1, %rd14;
	atom.global.add.u32 	%r104, [%rd15], %r52;
$L__BB3_24:
	add.s32 	%r53, %r123, %r22;
	add.s32 	%r105, %r119, %r44;
	ld.shared.u32 	%r54, [%r105];
	setp.eq.s32 	%p18, %r54, 0;
	@%p18 bra 	$L__BB3_26;
	mul.wide.u32 	%rd16, %r122, 4;
	add.s64 	%rd17, %rd1, %rd16;
	atom.global.add.u32 	%r106, [%rd17], %r54;
$L__BB3_26:
	add.s32 	%r55, %r53, %r22;
	add.s32 	%r107, %r119, %r45;
	ld.shared.u32 	%r56, [%r107];
	setp.eq.s32 	%p19, %r56, 0;
	@%p19 bra 	$L__BB3_28;
	mul.wide.u32 	%rd18, %r121, 4;
	add.s64 	%rd19, %rd1, %rd18;
	atom.global.add.u32 	%r108, [%rd19], %r56;
$L__BB3_28:
	add.s32 	%r109, %r55, %r22;
	add.s32 	%r123, %r109, %r22;
	add.s32 	%r122, %r122, %r39;
	add.s32 	%r121, %r121, %r39;
	add.s32 	%r120, %r120, %r39;
	add.s32 	%r119, %r119, %r43;
	setp.lt.u32 	%p20, %r123, 26;
	@%p20 bra 	$L__BB3_20;
$L__BB3_29:
	ret;

}
	// .globl	_Z31histo_coarsen_contiguous_kernelPcjPjj
.visible .entry _Z31histo_coarsen_contiguous_kernelPcjPjj(
	.param .u64 .ptr .align 1 _Z31histo_coarsen_contiguous_kernelPcjPjj_param_0,
	.param .u32 _Z31histo_coarsen_contiguous_kernelPcjPjj_param_1,
	.param .u64 .ptr .align 1 _Z31histo_coarsen_contiguous_kernelPcjPjj_param_2,
	.param .u32 _Z31histo_coarsen_contiguous_kernelPcjPjj_param_3
)
{
	.reg .pred 	%p<56>;
	.reg .b16 	%rs<117>;
	.reg .b32 	%r<260>;
	.reg .b64 	%rd<34>;
	// demoted variable
	.shared .align 4 .b8 _ZZ31histo_coarsen_contiguous_kernelPcjPjjE7histo_s[104];
	ld.param.u64 	%rd15, [_Z31histo_coarsen_contiguous_kernelPcjPjj_param_0];
	ld.param.u32 	%r77, [_Z31histo_coarsen_contiguous_kernelPcjPjj_param_1];
	ld.param.u64 	%rd16, [_Z31histo_coarsen_contiguous_kernelPcjPjj_param_2];
	ld.param.u32 	%r78, [_Z31histo_coarsen_contiguous_kernelPcjPjj_param_3];
	cvta.to.global.u64 	%rd1, %rd15;
	cvta.to.global.u64 	%rd2, %rd16;
	mov.u32 	%r259, %tid.x;
	setp.gt.u32 	%p1, %r259, 25;
	@%p1 bra 	$L__BB4_7;
	mov.u32 	%r2, %ntid.x;
	add.s32 	%r79, %r259, %r2;
	max.u32 	%r80, %r79, 26;
	setp.lt.u32 	%p2, %r79, 26;
	selp.u32 	%r81, 1, 0, %p2;
	add.s32 	%r82, %r79, %r81;
	sub.s32 	%r83, %r80, %r82;
	div.u32 	%r84, %r83, %r2;
	add.s32 	%r3, %r84, %r81;
	and.b32  	%r85, %r3, 3;
	setp.eq.s32 	%p3, %r85, 3;
	mov.u32 	%r245, %r259;
	@%p3 bra 	$L__BB4_4;
	add.s32 	%r86, %r3, 1;
	and.b32  	%r87, %r86, 3;
	shl.b32 	%r88, %r259, 2;
	mov.u32 	%r89, _ZZ31histo_coarsen_contiguous_kernelPcjPjjE7histo_s;
	add.s32 	%r242, %r89, %r88;
	shl.b32 	%r5, %r2, 2;
	neg.s32 	%r241, %r87;
	mad.lo.s32 	%r245, %r2, %r87, %r259;
$L__BB4_3:
	.pragma "nounroll";
	mov.b32 	%r90, 0;
	st.shared.u32 	[%r242], %r90;
	add.s32 	%r242, %r242, %r5;
	add.s32 	%r241, %r241, 1;
	setp.ne.s32 	%p4, %r241, 0;
	@%p4 bra 	$L__BB4_3;
$L__BB4_4:
	setp.lt.u32 	%p5, %r3, 3;
	@%p5 bra 	$L__BB4_7;
	shl.b32 	%r13, %r2, 2;
	shl.b32 	%r91, %r245, 2;
	mov.u32 	%r92, _ZZ31histo_coarsen_contiguous_kernelPcjPjjE7histo_s;
	add.s32 	%r244, %r92, %r91;
	shl.b32 	%r15, %r2, 4;
	shl.b32 	%r16, %r2, 3;
	mul.lo.s32 	%r17, %r2, 12;
$L__BB4_6:
	mov.b32 	%r93, 0;
	st.shared.u32 	[%r244], %r93;
	add.s32 	%r94, %r244, %r13;
	st.shared.u32 	[%r94], %r93;
	add.s32 	%r95, %r244, %r16;
	st.shared.u32 	[%r95], %r93;
	add.s32 	%r96, %r244, %r17;
	st.shared.u32 	[%r96], %r93;
	add.s32 	%r245, %r245, %r13;
	add.s32 	%r244, %r244, %r15;
	setp.lt.u32 	%p6, %r245, 26;
	@%p6 bra 	$L__BB4_6;
$L__BB4_7:
	bar.sync 	0;
	mov.u32 	%r22, %ntid.x;
	mov.u32 	%r97, %ctaid.x;
	mad.lo.s32 	%r98, %r22, %r97, %r259;
	mul.lo.s32 	%r248, %r78, %r98;
	add.s32 	%r99, %r248, %r78;
	min.u32 	%r24, %r77, %r99;
	setp.ge.u32 	%p7, %r248, %r24;
	@%p7 bra 	$L__BB4_78;
	sub.s32 	%r25, %r24, %r248;
	and.b32  	%r26, %r25, 15;
	sub.s32 	%r100, %r248, %r24;
	setp.gt.u32 	%p8, %r100, -16;
	@%p8 bra 	$L__BB4_43;
	and.b32  	%r101, %r25, -16;
	neg.s32 	%r246, %r101;
	cvt.u64.u32 	%rd17, %r248;
	add.s64 	%rd18, %rd17, %rd1;
	add.s64 	%rd31, %rd18, 7;
$L__BB4_10:
	.pragma "nounroll";
	ld.global.u8 	%rs30, [%rd31+-7];
	add.s16 	%rs1, %rs30, -97;
	and.b16  	%rs31, %rs1, 255;
	setp.gt.u16 	%p9, %rs31, 25;
	@%p9 bra 	$L__BB4_12;
	mul.wide.u16 	%r102, %rs31, 4;
	mov.u32 	%r103, _ZZ31histo_coarsen_contiguous_kernelPcjPjjE7histo_s;
	add.s32 	%r104, %r103, %r102;
	atom.shared.add.u32 	%r105, [%r104], 1;
$L__BB4_12:
	ld.global.u8 	%rs33, [%rd31+-6];
	add.s16 	%rs2, %rs33, -97;
	and.b16  	%rs34, %rs2, 255;
	setp.gt.u16 	%p10, %rs34, 25;
	@%p10 bra 	$L__BB4_14;
	mul.wide.u16 	%r106, %rs34, 4;
	mov.u32 	%r107, _ZZ31histo_coarsen_contiguous_kernelPcjPjjE7histo_s;
	add.s32 	%r108, %r107, %r106;
	atom.shared.add.u32 	%r109, [%r108], 1;
$L__BB4_14:
	ld.global.u8 	%rs36, [%rd31+-5];
	add.s16 	%rs3, %rs36, -97;
	and.b16  	%rs37, %rs3, 255;
	setp.gt.u16 	%p11, %rs37, 25;
	@%p11 bra 	$L__BB4_16;
	mul.wide.u16 	%r110, %rs37, 4;
	mov.u32 	%r111, _ZZ31histo_coarsen_contiguous_kernelPcjPjjE7histo_s;
	add.s32 	%r112, %r111, %r110;
	atom.shared.add.u32 	%r113, [%r112], 1;
$L__BB4_16:
	ld.global.u8 	%rs39, [%rd31+-4];
	add.s16 	%rs4, %rs39, -97;
	and.b16  	%rs40, %rs4, 255;
	setp.gt.u16 	%p12, %rs40, 25;
	@%p12 bra 	$L__BB4_18;
	mul.wide.u16 	%r114, %rs40, 4;
	mov.u32 	%r115, _ZZ31histo_coarsen_contiguous_kernelPcjPjjE7histo_s;
	add.s32 	%r116, %r115, %r114;
	atom.shared.add.u32 	%r117, [%r116], 1;
$L__BB4_18:
	ld.global.u8 	%rs42, [%rd31+-3];
	add.s16 	%rs5, %rs42, -97;
	and.b16  	%rs43, %rs5, 255;
	setp.gt.u16 	%p13, %rs43, 25;
	@%p13 bra 	$L__BB4_20;
	mul.wide.u16 	%r118, %rs43, 4;
	mov.u32 	%r119, _ZZ31histo_coarsen_contiguous_kernelPcjPjjE7histo_s;
	add.s32 	%r120, %r119, %r118;
	atom.shared.add.u32 	%r121, [%r120], 1;
$L__BB4_20:
	ld.global.u8 	%rs45, [%rd31+-2];
	add.s16 	%rs6, %rs45, -97;
	and.b16  	%rs46, %rs6, 255;
	setp.gt.u16 	%p14, %rs46, 25;
	@%p14 bra 	$L__BB4_22;
	mul.wide.u16 	%r122, %rs46, 4;
	mov.u32 	%r123, _ZZ31histo_coarsen_contiguous_kernelPcjPjjE7histo_s;
	add.s32 	%r124, %r123, %r122;
	atom.shared.add.u32 	%r125, [%r124], 1;
$L__BB4_22:
	ld.global.u8 	%rs48, [%rd31+-1];
	add.s16 	%rs7, %rs48, -97;
	and.b16  	%rs49, %rs7, 255;
	setp.gt.u16 	%p15, %rs49, 25;
	@%p15 bra 	$L__BB4_24;
	mul.wide.u16 	%r126, %rs49, 4;
	mov.u32 	%r127, _ZZ31histo_coarsen_contiguous_kernelPcjPjjE7histo_s;
	add.s32 	%r128, %r127, %r126;
	atom.shared.add.u32 	%r129, [%r128], 1;
$L__BB4_24:
	ld.global.u8 	%rs51, [%rd31];
	add.s16 	%rs8, %rs51, -97;
	and.b16  	%rs52, %rs8, 255;
	setp.gt.u16 	%p16, %rs52, 25;
	@%p16 bra 	$L__BB4_26;
	mul.wide.u16 	%r130, %rs52, 4;
	mov.u32 	%r131, _ZZ31histo_coarsen_contiguous_kernelPcjPjjE7histo_s;
	add.s32 	%r132, %r131, %r130;
	atom.shared.add.u32 	%r133, [%r132], 1;
$L__BB4_26:
	ld.global.u8 	%rs54, [%rd31+1];
	add.s16 	%rs9, %rs54, -97;
	and.b16  	%rs55, %rs9, 255;
	setp.gt.u16 	%p17, %rs55, 25;
	@%p17 bra 	$L__BB4_28;
	mul.wide.u16 	%r134, %rs55, 4;
	mov.u32 	%r135, _ZZ31histo_coarsen_contiguous_kernelPcjPjjE7histo_s;
	add.s32 	%r136, %r135, %r134;
	atom.shared.add.u32 	%r137, [%r136], 1;
$L__BB4_28:
	ld.global.u8 	%rs57, [%rd31+2];
	add.s16 	%rs10, %rs57, -97;
	and.b16  	%rs58, %rs10, 255;
	setp.gt.u16 	%p18, %rs58, 25;
	@%p18 bra 	$L__BB4_30;
	mul.wide.u16 	%r138, %rs58, 4;
	mov.u32 	%r139, _ZZ31histo_coarsen_contiguous_kernelPcjPjjE7histo_s;
	add.s32 	%r140, %r139, %r138;
	atom.shared.add.u32 	%r141, [%r140], 1;
$L__BB4_30:
	ld.global.u8 	%rs60, [%rd31+3];
	add.s16 	%rs11, %rs60, -97;
	and.b16  	%rs61, %rs11, 255;
	setp.gt.u16 	%p19, %rs61, 25;
	@%p19 bra 	$L__BB4_32;
	mul.wide.u16 	%r142, %rs61, 4;
	mov.u32 	%r143, _ZZ31histo_coarsen_contiguous_kernelPcjPjjE7histo_s;
	add.s32 	%r144, %r143, %r142;
	atom.shared.add.u32 	%r145, [%r144], 1;
$L__BB4_32:
	ld.global.u8 	%rs63, [%rd31+4];
	add.s16 	%rs12, %rs63, -97;
	and.b16  	%rs64, %rs12, 255;
	setp.gt.u16 	%p20, %rs64, 25;
	@%p20 bra 	$L__BB4_34;
	mul.wide.u16 	%r146, %rs64, 4;
	mov.u32 	%r147, _ZZ31histo_coarsen_contiguous_kernelPcjPjjE7histo_s;
	add.s32 	%r148, %r147, %r146;
	atom.shared.add.u32 	%r149, [%r148], 1;
$L__BB4_34:
	ld.global.u8 	%rs66, [%rd31+5];
	add.s16 	%rs13, %rs66, -97;
	and.b16  	%rs67, %rs13, 255;
	setp.gt.u16 	%p21, %rs67, 25;
	@%p21 bra 	$L__BB4_36;
	mul.wide.u16 	%r150, %rs67, 4;
	mov.u32 	%r151, _ZZ31histo_coarsen_contiguous_kernelPcjPjjE7histo_s;
	add.s32 	%r152, %r151, %r150;
	atom.shared.add.u32 	%r153, [%r152], 1;
$L__BB4_36:
	ld.global.u8 	%rs69, [%rd31+6];
	add.s16 	%rs14, %rs69, -97;
	and.b16  	%rs70, %rs14, 255;
	setp.gt.u16 	%p22, %rs70, 25;
	@%p22 bra 	$L__BB4_38;
	mul.wide.u16 	%r154, %rs70, 4;
	mov.u32 	%r155, _ZZ31histo_coarsen_contiguous_kernelPcjPjjE7histo_s;
	add.s32 	%r156, %r155, %r154;
	atom.shared.add.u32 	%r157, [%r156], 1;
$L__BB4_38:
	ld.global.u8 	%rs72, [%rd31+7];
	add.s16 	%rs15, %rs72, -97;
	and.b16  	%rs73, %rs15, 255;
	setp.gt.u16 	%p23, %rs73, 25;
	@%p23 bra 	$L__BB4_40;
	mul.wide.u16 	%r158, %rs73, 4;
	mov.u32 	%r159, _ZZ31histo_coarsen_contiguous_kernelPcjPjjE7histo_s;
	add.s32 	%r160, %r159, %r158;
	atom.shared.add.u32 	%r161, [%r160], 1;
$L__BB4_40:
	ld.global.u8 	%rs75, [%rd31+8];
	add.s16 	%rs16, %rs75, -97;
	and.b16  	%rs76, %rs16, 255;
	setp.gt.u16 	%p24, %rs76, 25;
	@%p24 bra 	$L__BB4_42;
	mul.wide.u16 	%r162, %rs76, 4;
	mov.u32 	%r163, _ZZ31histo_coarsen_contiguous_kernelPcjPjjE7histo_s;
	add.s32 	%r164, %r163, %r162;
	atom.shared.add.u32 	%r165, [%r164], 1;
$L__BB4_42:
	add.s32 	%r248, %r248, 16;
	add.s32 	%r246, %r246, 16;
	add.s64 	%rd31, %rd31, 16;
	setp.ne.s32 	%p25, %r246, 0;
	@%p25 bra 	$L__BB4_10;
$L__BB4_43:
	setp.eq.s32 	%p26, %r26, 0;
	@%p26 bra 	$L__BB4_78;
	and.b32  	%r33, %r25, 7;
	setp.lt.u32 	%p27, %r26, 8;
	@%p27 bra 	$L__BB4_62;
	cvt.u64.u32 	%rd19, %r248;
	add.s64 	%rd6, %rd1, %rd19;
	ld.global.u8 	%rs78, [%rd6];
	add.s16 	%rs17, %rs78, -97;
	and.b16  	%rs79, %rs17, 255;
	setp.gt.u16 	%p28, %rs79, 25;
	@%p28 bra 	$L__BB4_47;
	mul.wide.u16 	%r166, %rs79, 4;
	mov.u32 	%r167, _ZZ31histo_coarsen_contiguous_kernelPcjPjjE7histo_s;
	add.s32 	%r168, %r167, %r166;
	atom.shared.add.u32 	%r169, [%r168], 1;
$L__BB4_47:
	ld.global.u8 	%rs81, [%rd6+1];
	add.s16 	%rs18, %rs81, -97;
	and.b16  	%rs82, %rs18, 255;
	setp.gt.u16 	%p29, %rs82, 25;
	@%p29 bra 	$L__BB4_49;
	mul.wide.u16 	%r170, %rs82, 4;
	mov.u32 	%r171, _ZZ31histo_coarsen_contiguous_kernelPcjPjjE7histo_s;
	add.s32 	%r172, %r171, %r170;
	atom.shared.add.u32 	%r173, [%r172], 1;
$L__BB4_49:
	ld.global.u8 	%rs84, [%rd6+2];
	add.s16 	%rs19, %rs84, -97;
	and.b16  	%rs85, %rs19, 255;
	setp.gt.u16 	%p30, %rs85, 25;
	@%p30 bra 	$L__BB4_51;
	mul.wide.u16 	%r174, %rs85, 4;
	mov.u32 	%r175, _ZZ31histo_coarsen_contiguous_kernelPcjPjjE7histo_s;
	add.s32 	%r176, %r175, %r174;
	atom.shared.add.u32 	%r177, [%r176], 1;
$L__BB4_51:
	ld.global.u8 	%rs87, [%rd6+3];
	add.s16 	%rs20, %rs87, -97;
	and.b16  	%rs88, %rs20, 255;
	setp.gt.u16 	%p31, %rs88, 25;
	@%p31 bra 	$L__BB4_53;
	mul.wide.u16 	%r178, %rs88, 4;
	mov.u32 	%r179, _ZZ31histo_coarsen_contiguous_kernelPcjPjjE7histo_s;
	add.s32 	%r180, %r179, %r178;
	atom.shared.add.u32 	%r181, [%r180], 1;
$L__BB4_53:
	ld.global.u8 	%rs90, [%rd6+4];
	add.s16 	%rs21, %rs90, -97;
	and.b16  	%rs91, %rs21, 255;
	setp.gt.u16 	%p32, %rs91, 25;
	@%p32 bra 	$L__BB4_55;
	mul.wide.u16 	%r182, %rs91, 4;
	mov.u32 	%r183, _ZZ31histo_coarsen_contiguous_kernelPcjPjjE7histo_s;
	add.s32 	%r184, %r183, %r182;
	atom.shared.add.u32 	%r185, [%r184], 1;
$L__BB4_55:
	ld.global.u8 	%rs93, [%rd6+5];
	add.s16 	%rs22, %rs93, -97;
	and.b16  	%rs94, %rs22, 255;
	setp.gt.u16 	%p33, %rs94, 25;
	@%p33 bra 	$L__BB4_57;
	mul.wide.u16 	%r186, %rs94, 4;
	mov.u32 	%r187, _ZZ31histo_coarsen_contiguous_kernelPcjPjjE7histo_s;
	add.s32 	%r188, %r187, %r186;
	atom.shared.add.u32 	%r189, [%r188], 1;
$L__BB4_57:
	ld.global.u8 	%rs96, [%rd6+6];
	add.s16 	%rs23, %rs96, -97;
	and.b16  	%rs97, %rs23, 255;
	setp.gt.u16 	%p34, %rs97, 25;
	@%p34 bra 	$L__BB4_59;
	mul.wide.u16 	%r190, %rs97, 4;
	mov.u32 	%r191, _ZZ31histo_coarsen_contiguous_kernelPcjPjjE7histo_s;
	add.s32 	%r192, %r191, %r190;
	atom.shared.add.u32 	%r193, [%r192], 1;
$L__BB4_59:
	ld.global.u8 	%rs99, [%rd6+7];
	add.s16 	%rs24, %rs99, -97;
	and.b16  	%rs100, %rs24, 255;
	setp.gt.u16 	%p35, %rs100, 25;
	@%p35 bra 	$L__BB4_61;
	mul.wide.u16 	%r194, %rs100, 4;
	mov.u32 	%r195, _ZZ31histo_coarsen_contiguous_kernelPcjPjjE7histo_s;
	add.s32 	%r196, %r195, %r194;
	atom.shared.add.u32 	%r197, [%r196], 1;
$L__BB4_61:
	add.s32 	%r248, %r248, 8;
$L__BB4_62:
	setp.eq.s32 	%p36, %r33, 0;
	@%p36 bra 	$L__BB4_78;
	and.b32  	%r36, %r25, 3;
	setp.lt.u32 	%p37, %r33, 4;
	@%p37 bra 	$L__BB4_73;
	cvt.u64.u32 	%rd20, %r248;
	add.s64 	%rd7, %rd1, %rd20;
	ld.global.u8 	%rs102, [%rd7];
	add.s16 	%rs25, %rs102, -97;
	and.b16  	%rs103, %rs25, 255;
	setp.gt.u16 	%p38, %rs103, 25;
	@%p38 bra 	$L__BB4_66;
	mul.wide.u16 	%r198, %rs103, 4;
	mov.u32 	%r199, _ZZ31histo_coarsen_contiguous_kernelPcjPjjE7histo_s;
	add.s32 	%r200, %r199, %r198;
	atom.shared.add.u32 	%r201, [%r200], 1;
$L__BB4_66:
	ld.global.u8 	%rs105, [%rd7+1];
	add.s16 	%rs26, %rs105, -97;
	and.b16  	%rs106, %rs26, 255;
	setp.gt.u16 	%p39, %rs106, 25;
	@%p39 bra 	$L__BB4_68;
	mul.wide.u16 	%r202, %rs106, 4;
	mov.u32 	%r203, _ZZ31histo_coarsen_contiguous_kernelPcjPjjE7histo_s;
	add.s32 	%r204, %r203, %r202;
	atom.shared.add.u32 	%r205, [%r204], 1;
$L__BB4_68:
	ld.global.u8 	%rs108, [%rd7+2];
	add.s16 	%rs27, %rs108, -97;
	and.b16  	%rs109, %rs27, 255;
	setp.gt.u16 	%p40, %rs109, 25;
	@%p40 bra 	$L__BB4_70;
	mul.wide.u16 	%r206, %rs109, 4;
	mov.u32 	%r207, _ZZ31histo_coarsen_contiguous_kernelPcjPjjE7histo_s;
	add.s32 	%r208, %r207, %r206;
	atom.shared.add.u32 	%r209, [%r208], 1;
$L__BB4_70:
	ld.global.u8 	%rs111, [%rd7+3];
	add.s16 	%rs28, %rs111, -97;
	and.b16  	%rs112, %rs28, 255;
	setp.gt.u16 	%p41, %rs112, 25;
	@%p41 bra 	$L__BB4_72;
	mul.wide.u16 	%r210, %rs112, 4;
	mov.u32 	%r211, _ZZ31histo_coarsen_contiguous_kernelPcjPjjE7histo_s;
	add.s32 	%r212, %r211, %r210;
	atom.shared.add.u32 	%r213, [%r212], 1;
$L__BB4_72:
	add.s32 	%r248, %r248, 4;
$L__BB4_73:
	setp.eq.s32 	%p42, %r36, 0;
	@%p42 bra 	$L__BB4_78;
	cvt.u64.u32 	%rd21, %r248;
	add.s64 	%rd32, %rd1, %rd21;
	neg.s32 	%r251, %r36;
	mov.u32 	%r215, _ZZ31histo_coarsen_contiguous_kernelPcjPjjE7histo_s;
$L__BB4_75:
	.pragma "nounroll";
	ld.global.u8 	%rs114, [%rd32];
	add.s16 	%rs29, %rs114, -97;
	and.b16  	%rs115, %rs29, 255;
	setp.gt.u16 	%p43, %rs115, 25;
	@%p43 bra 	$L__BB4_77;
	mul.wide.u16 	%r214, %rs115, 4;
	add.s32 	%r216, %r215, %r214;
	atom.shared.add.u32 	%r217, [%r216], 1;
$L__BB4_77:
	add.s64 	%rd32, %rd32, 1;
	add.s32 	%r251, %r251, 1;
	setp.ne.s32 	%p44, %r251, 0;
	@%p44 bra 	$L__BB4_75;
$L__BB4_78:
	setp.gt.u32 	%p45, %r259, 25;
	bar.sync 	0;
	@%p45 bra 	$L__BB4_95;
	add.s32 	%r218, %r259, %r22;
	max.u32 	%r219, %r218, 26;
	setp.lt.u32 	%p46, %r218, 26;
	selp.u32 	%r220, 1, 0, %p46;
	add.s32 	%r221, %r218, %r220;
	sub.s32 	%r222, %r219, %r221;
	div.u32 	%r223, %r222, %r22;
	add.s32 	%r42, %r223, %r220;
	and.b32  	%r224, %r42, 3;
	setp.eq.s32 	%p47, %r224, 3;
	@%p47 bra 	$L__BB4_84;
	add.s32 	%r225, %r42, 1;
	and.b32  	%r226, %r225, 3;
	mul.wide.u32 	%rd22, %r259, 4;
	add.s64 	%rd33, %rd2, %rd22;
	mul.wide.u32 	%rd12, %r22, 4;
	shl.b32 	%r227, %r259, 2;
	mov.u32 	%r228, _ZZ31histo_coarsen_contiguous_kernelPcjPjjE7histo_s;
	add.s32 	%r253, %r228, %r227;
	shl.b32 	%r44, %r22, 2;
	neg.s32 	%r252, %r226;
	mad.lo.s32 	%r259, %r22, %r226, %r259;
$L__BB4_81:
	.pragma "nounroll";
	ld.shared.u32 	%r49, [%r253];
	setp.eq.s32 	%p48, %r49, 0;
	@%p48 bra 	$L__BB4_83;
	atom.global.add.u32 	%r229, [%rd33], %r49;
$L__BB4_83:
	add.s64 	%rd33, %rd33, %rd12;
	add.s32 	%r253, %r253, %r44;
	add.s32 	%r252, %r252, 1;
	setp.ne.s32 	%p49, %r252, 0;
	@%p49 bra 	$L__BB4_81;
$L__BB4_84:
	setp.lt.u32 	%p50, %r42, 3;
	@%p50 bra 	$L__BB4_95;
	shl.b32 	%r230, %r22, 1;
	add.s32 	%r258, %r259, %r230;
	shl.b32 	%r54, %r22, 2;
	mad.lo.s32 	%r257, %r22, 3, %r259;
	add.s32 	%r256, %r22, %r259;
	shl.b32 	%r231, %r259, 2;
	mov.u32 	%r232, _ZZ31histo_coarsen_contiguous_kernelPcjPjjE7histo_s;
	add.s32 	%r255, %r232, %r231;
	shl.b32 	%r58, %r22, 4;
	shl.b32 	%r59, %r22, 3;
	mul.lo.s32 	%r60, %r22, 12;
$L__BB4_86:
	ld.shared.u32 	%r66, [%r255];
	setp.eq.s32 	%p51, %r66, 0;
	@%p51 bra 	$L__BB4_88;
	mul.wide.u32 	%rd23, %r259, 4;
	add.s64 	%rd24, %rd2, %rd23;
	atom.global.add.u32 	%r233, [%rd24], %r66;
$L__BB4_88:
	add.s32 	%r234, %r255, %r54;
	ld.shared.u32 	%r67, [%r234];
	setp.eq.s32 	%p52, %r67, 0;
	@%p52 bra 	$L__BB4_90;
	mul.wide.u32 	%rd25, %r256, 4;
	add.s64 	%rd26, %rd2, %rd25;
	atom.global.add.u32 	%r235, [%rd26], %r67;
$L__BB4_90:
	add.s32 	%r68, %r259, %r22;
	add.s32 	%r236, %r255, %r59;
	ld.shared.u32 	%r69, [%r236];
	setp.eq.s32 	%p53, %r69, 0;
	@%p53 bra 	$L__BB4_92;
	mul.wide.u32 	%rd27, %r258, 4;
	add.s64 	%rd28, %rd2, %rd27;
	atom.global.add.u32 	%r237, [%rd28], %r69;
$L__BB4_92:
	add.s32 	%r70, %r68, %r22;
	add.s32 	%r238, %r255, %r60;
	ld.shared.u32 	%r71, [%r238];
	setp.eq.s32 	%p54, %r71, 0;
	@%p54 bra 	$L__BB4_94;
	mul.wide.u32 	%rd29, %r257, 4;
	add.s64 	%rd30, %rd2, %rd29;
	atom.global.add.u32 	%r239, [%rd30], %r71;
$L__BB4_94:
	add.s32 	%r240, %r70, %r22;
	add.s32 	%r259, %r240, %r22;
	add.s32 	%r258, %r258, %r54;
	add.s32 	%r257, %r257, %r54;
	add.s32 	%r256, %r256, %r54;
	add.s32 	%r255, %r255, %r58;
	setp.lt.u32 	%p55, %r259, 26;
	@%p55 bra 	$L__BB4_86;
$L__BB4_95:
	ret;

}


// ===== COMPILED SASS (sm_100) =====

	.target	sm_100

	.elftype	@"ET_EXEC"


//--------------------- .note.nv.tkinfo           --------------------------
	.section	.note.nv.tkinfo,"",@"SHT_NOTE"
	.sectionflags	@"SHF_NOTE_NV_TKINFO"
	.tkinfo
        /*0018*/ 	.word	0x00000002
        /*0030*/ 	.string	""
        /*0030*/ 	.string	"ptxas"
        /*0030*/ 	.string	"Cuda compilation tools, release 13.0, V13.0.88"
        /*0030*/ 	.string	"Build cuda_13.0.r13.0/compiler.36424714_0"
        /*0030*/ 	.string	"-arch sm_100 -m 64 "



//--------------------- .note.nv.cuinfo           --------------------------
	.section	.note.nv.cuinfo,"",@"SHT_NOTE"
	.sectionflags	@"SHF_NOTE_NV_CUINFO"
        /*0018*/ 	.short	0x0002
        /*001a*/ 	.short	0x0064
        /*001c*/ 	.short	0x0082
	.zero		2


//--------------------- .nv.info                  --------------------------
	.section	.nv.info,"",@"SHT_CUDA_INFO"
	.align	4


	//----- nvinfo : EIATTR_REGCOUNT
	.align		4
        /*0000*/ 	.byte	0x04, 0x2f
        /*0002*/ 	.short	(.L_1 - .L_0)
	.align		4
.L_0:
        /*0004*/ 	.word	index@(_Z18histo_basic_kernelPcjPj)
        /*0008*/ 	.word	0x0000000a


	//----- nvinfo : EIATTR_FRAME_SIZE
	.align		4
.L_1:
        /*000c*/ 	.byte	0x04, 0x11
        /*000e*/ 	.short	(.L_3 - .L_2)
	.align		4
.L_2:
        /*0010*/ 	.word	index@(_Z18histo_basic_kernelPcjPj)
        /*0014*/ 	.word	0x00000000


	//----- nvinfo : EIATTR_REGCOUNT
	.align		4
.L_3:
        /*0018*/ 	.byte	0x04, 0x2f
        /*001a*/ 	.short	(.L_5 - .L_4)
	.align		4
.L_4:
        /*001c*/ 	.word	index@(_Z24histo_priv_global_kernelPcjjPj)
        /*0020*/ 	.word	0x00000004


	//----- nvinfo : EIATTR_FRAME_SIZE
	.align		4
.L_5:
        /*0024*/ 	.byte	0x04, 0x11
        /*0026*/ 	.short	(.L_7 - .L_6)
	.align		4
.L_6:
        /*0028*/ 	.word	index@(_Z24histo_priv_global_kernelPcjjPj)
        /*002c*/ 	.word	0x00000000


	//----- nvinfo : EIATTR_REGCOUNT
	.align		4
.L_7:
        /*0030*/ 	.byte	0x04, 0x2f
        /*0032*/ 	.short	(.L_9 - .L_8)
	.align		4
.L_8:
        /*0034*/ 	.word	index@(_Z22histo_priv_smem_kernelPcjPj)
        /*0038*/ 	.word	0x00000014


	//----- nvinfo : EIATTR_FRAME_SIZE
	.align		4
.L_9:
        /*003c*/ 	.byte	0x04, 0x11
        /*003e*/ 	.short	(.L_11 - .L_10)
	.align		4
.L_10:
        /*0040*/ 	.word	index@(_Z22histo_priv_smem_kernelPcjPj)
        /*0044*/ 	.word	0x00000000


	//----- nvinfo : EIATTR_REGCOUNT
	.align		4
.L_11:
        /*0048*/ 	.byte	0x04, 0x2f
        /*004a*/ 	.short	(.L_13 - .L_12)
	.align		4
.L_12:
        /*004c*/ 	.word	index@(_Z32histo_coarsen_interleaved_kernelPcjPj)
        /*0050*/ 	.word	0x00000014


	//----- nvinfo : EIATTR_FRAME_SIZE
	.align		4
.L_13:
        /*0054*/ 	.byte	0x04, 0x11
        /*0056*/ 	.short	(.L_15 - .L_14)
	.align		4
.L_14:
        /*0058*/ 	.word	index@(_Z32histo_coarsen_interleaved_kernelPcjPj)
        /*005c*/ 	.word	0x00000000


	//----- nvinfo : EIATTR_REGCOUNT
	.align		4
.L_15:
        /*0060*/ 	.byte	0x04, 0x2f
        /*0062*/ 	.short	(.L_17 - .L_16)
	.align		4
.L_16:
        /*0064*/ 	.word	index@(_Z31histo_coarsen_contiguous_kernelPcjPjj)
        /*0068*/ 	.word	0x0000001b


	//----- nvinfo : EIATTR_FRAME_SIZE
	.align		4
.L_17:
        /*006c*/ 	.byte	0x04, 0x11
        /*006e*/ 	.short	(.L_19 - .L_18)
	.align		4
.L_18:
        /*0070*/ 	.word	index@(_Z31histo_coarsen_contiguous_kernelPcjPjj)
        /*0074*/ 	.word	0x00000000


	//----- nvinfo : EIATTR_MIN_STACK_SIZE
	.align		4
.L_19:
        /*0078*/ 	.byte	0x04, 0x12
        /*007a*/ 	.short	(.L_21 - .L_20)
	.align		4
.L_20:
        /*007c*/ 	.word	index@(_Z31histo_coarsen_contiguous_kernelPcjPjj)
        /*0080*/ 	.word	0x00000000


	//----- nvinfo : EIATTR_MIN_STACK_SIZE
	.align		4
.L_21:
        /*0084*/ 	.byte	0x04, 0x12
        /*0086*/ 	.short	(.L_23 - .L_22)
	.align		4
.L_22:
        /*0088*/ 	.word	index@(_Z32histo_coarsen_interleaved_kernelPcjPj)
        /*008c*/ 	.word	0x00000000


	//----- nvinfo : EIATTR_MIN_STACK_SIZE
	.align		4
.L_23:
        /*0090*/ 	.byte	0x04, 0x12
        /*0092*/ 	.short	(.L_25 - .L_24)
	.align		4
.L_24:
        /*0094*/ 	.word	index@(_Z22histo_priv_smem_kernelPcjPj)
        /*0098*/ 	.word	0x00000000


	//----- nvinfo : EIATTR_MIN_STACK_SIZE
	.align		4
.L_25:
        /*009c*/ 	.byte	0x04, 0x12
        /*009e*/ 	.short	(.L_27 - .L_26)
	.align		4
.L_26:
        /*00a0*/ 	.word	index@(_Z24histo_priv_global_kernelPcjjPj)
        /*00a4*/ 	.word	0x00000000


	//----- nvinfo : EIATTR_MIN_STACK_SIZE
	.align		4
.L_27:
        /*00a8*/ 	.byte	0x04, 0x12
        /*00aa*/ 	.short	(.L_29 - .L_28)
	.align		4
.L_28:
        /*00ac*/ 	.word	index@(_Z18histo_basic_kernelPcjPj)
        /*00b0*/ 	.word	0x00000000
.L_29:


//--------------------- .nv.compat                --------------------------
	.section	.nv.compat,"",@"SHT_CUDA_COMPAT_INFO"
	.align	4
        /*0000*/ 	.byte	0x02, 0x09, 0x00, 0x00, 0x02, 0x02, 0x01, 0x00, 0x02, 0x05, 0x05, 0x00, 0x03, 0x07, 0x01, 0x01
        /*0010*/ 	.byte	0x02, 0x03, 0x00, 0x00, 0x02, 0x06, 0x01, 0x00, 0x04, 0x0b, 0x08, 0x00, 0x09, 0x00, 0x00, 0x00
        /*0020*/ 	.byte	0x00, 0x00, 0x00, 0x00


//--------------------- .nv.info._Z31histo_coarsen_contiguous_kernelPcjPjj --------------------------
	.section	.nv.info._Z31histo_coarsen_contiguous_kernelPcjPjj,"",@"SHT_CUDA_INFO"
	.sectionflags	@""
	.align	4


	//----- nvinfo : EIATTR_CUDA_API_VERSION
	.align		4
        /*0000*/ 	.byte	0x04, 0x37
        /*0002*/ 	.short	(.L_31 - .L_30)
.L_30:
        /*0004*/ 	.word	0x00000082


	//----- nvinfo : EIATTR_KPARAM_INFO
	.align		4
.L_31:
        /*0008*/ 	.byte	0x04, 0x17
        /*000a*/ 	.short	(.L_33 - .L_32)
.L_32:
        /*000c*/ 	.word	0x00000000
        /*0010*/ 	.short	0x0003
        /*0012*/ 	.short	0x0018
        /*0014*/ 	.byte	0x00, 0xf0, 0x11, 0x00


	//----- nvinfo : EIATTR_KPARAM_INFO
	.align		4
.L_33:
        /*0018*/ 	.byte	0x04, 0x17
        /*001a*/ 	.short	(.L_35 - .L_34)
.L_34:
        /*001c*/ 	.word	0x00000000
        /*0020*/ 	.short	0x0002
        /*0022*/ 	.short	0x0010
        /*0024*/ 	.byte	0x00, 0xf5, 0x21, 0x00


	//----- nvinfo : EIATTR_KPARAM_INFO
	.align		4
.L_35:
        /*0028*/ 	.byte	0x04, 0x17
        /*002a*/ 	.short	(.L_37 - .L_36)
.L_36:
        /*002c*/ 	.word	0x00000000
        /*0030*/ 	.short	0x0001
        /*0032*/ 	.short	0x0008
        /*0034*/ 	.byte	0x00, 0xf0, 0x11, 0x00


	//----- nvinfo : EIATTR_KPARAM_INFO
	.align		4
.L_37:
        /*0038*/ 	.byte	0x04, 0x17
        /*003a*/ 	.short	(.L_39 - .L_38)
.L_38:
        /*003c*/ 	.word	0x00000000
        /*0040*/ 	.short	0x0000
        /*0042*/ 	.short	0x0000
        /*0044*/ 	.byte	0x00, 0xf5, 0x21, 0x00


	//----- nvinfo : EIATTR_SPARSE_MMA_MASK
	.align		4
.L_39:
        /*0048*/ 	.byte	0x03, 0x50
        /*004a*/ 	.short	0x0000


	//----- nvinfo : EIATTR_MAXREG_COUNT
	.align		4
        /*004c*/ 	.byte	0x03, 0x1b
        /*004e*/ 	.short	0x00ff


	//----- nvinfo : EIATTR_NUM_BARRIERS
	.align		4
        /*0050*/ 	.byte	0x02, 0x4c
        /*0052*/ 	.byte	0x01
	.zero		1


	//----- nvinfo : EIATTR_MERCURY_ISA_VERSION
	.align		4
        /*0054*/ 	.byte	0x03, 0x5f
        /*0056*/ 	.short	0x0101


	//----- nvinfo : EIATTR_VRC_CTA_INIT_COUNT
	.align		4
        /*0058*/ 	.byte	0x02, 0x4a
	.zero		1
	.zero		1


	//----- nvinfo : EIATTR_EXIT_INSTR_OFFSETS
	.align		4
        /*005c*/ 	.byte	0x04, 0x1c
        /*005e*/ 	.short	(.L_41 - .L_40)


	//   ....[0]....
.L_40:
        /*0060*/ 	.word	0x00001e90


	//   ....[1]....
        /*0064*/ 	.word	0x000021d0


	//   ....[2]....
        /*0068*/ 	.word	0x000024d0


	//----- nvinfo : EIATTR_CRS_STACK_SIZE
	.align		4
.L_41:
        /*006c*/ 	.byte	0x04, 0x1e
        /*006e*/ 	.short	(.L_43 - .L_42)
.L_42:
        /*0070*/ 	.word	0x00000000


	//----- nvinfo : EIATTR_CBANK_PARAM_SIZE
	.align		4
.L_43:
        /*0074*/ 	.byte	0x03, 0x19
        /*0076*/ 	.short	0x001c


	//----- nvinfo : EIATTR_PARAM_CBANK
	.align		4
        /*0078*/ 	.byte	0x04, 0x0a
        /*007a*/ 	.short	(.L_45 - .L_44)
	.align		4
.L_44:
        /*007c*/ 	.word	index@(.nv.constant0._Z31histo_coarsen_contiguous_kernelPcjPjj)
        /*0080*/ 	.short	0x0380
        /*0082*/ 	.short	0x001c


	//----- nvinfo : EIATTR_SW_WAR
	.align		4
.L_45:
        /*0084*/ 	.byte	0x04, 0x36
        /*0086*/ 	.short	(.L_47 - .L_46)
.L_46:
        /*0088*/ 	.word	0x00000008
.L_47:


//--------------------- .nv.info._Z32histo_coarsen_interleaved_kernelPcjPj --------------------------
	.section	.nv.info._Z32histo_coarsen_interleaved_kernelPcjPj,"",@"SHT_CUDA_INFO"
	.sectionflags	@""
	.align	4


	//----- nvinfo : EIATTR_CUDA_API_VERSION
	.align		4
        /*0000*/ 	.byte	0x04, 0x37
        /*0002*/ 	.short	(.L_49 - .L_48)
.L_48:
        /*0004*/ 	.word	0x00000082


	//----- nvinfo : EIATTR_KPARAM_INFO
	.align		4
.L_49:
        /*0008*/ 	.byte	0x04, 0x17
        /*000a*/ 	.short	(.L_51 - .L_50)
.L_50:
        /*000c*/ 	.word	0x00000000
        /*0010*/ 	.short	0x0002
        /*0012*/ 	.short	0x0010
        /*0014*/ 	.byte	0x00, 0xf5, 0x21, 0x00


	//----- nvinfo : EIATTR_KPARAM_INFO
	.align		4
.L_51:
        /*0018*/ 	.byte	0x04, 0x17
        /*001a*/ 	.short	(.L_53 - .L_52)
.L_52:
        /*001c*/ 	.word	0x00000000
        /*0020*/ 	.short	0x0001
        /*0022*/ 	.short	0x0008
        /*0024*/ 	.byte	0x00, 0xf0, 0x11, 0x00


	//----- nvinfo : EIATTR_KPARAM_INFO
	.align		4
.L_53:
        /*0028*/ 	.byte	0x04, 0x17
        /*002a*/ 	.short	(.L_55 - .L_54)
.L_54:
        /*002c*/ 	.word	0x00000000
        /*0030*/ 	.short	0x0000
        /*0032*/ 	.short	0x0000
        /*0034*/ 	.byte	0x00, 0xf5, 0x21, 0x00


	//----- nvinfo : EIATTR_SPARSE_MMA_MASK
	.align		4
.L_55:
        /*0038*/ 	.byte	0x03, 0x50
        /*003a*/ 	.short	0x0000


	//----- nvinfo : EIATTR_MAXREG_COUNT
	.align		4
        /*003c*/ 	.byte	0x03, 0x1b
        /*003e*/ 	.short	0x00ff


	//----- nvinfo : EIATTR_NUM_BARRIERS
	.align		4
        /*0040*/ 	.byte	0x02, 0x4c
        /*0042*/ 	.byte	0x01
	.zero		1


	//----- nvinfo : EIATTR_MERCURY_ISA_VERSION
	.align		4
        /*0044*/ 	.byte	0x03, 0x5f
        /*0046*/ 	.short	0x0101


	//----- nvinfo : EIATTR_VRC_CTA_INIT_COUNT
	.align		4
        /*0048*/ 	.byte	0x02, 0x4a
	.zero		1
	.zero		1


	//----- nvinfo : EIATTR_EXIT_INSTR_OFFSETS
	.align		4
        /*004c*/ 	.byte	0x04, 0x1c
        /*004e*/ 	.short	(.L_57 - .L_56)


	//   ....[0]....
.L_56:
        /*0050*/ 	.word	0x00000640


	//   ....[1]....
        /*0054*/ 	.word	0x00000980


	//   ....[2]....
        /*0058*/ 	.word	0x00000c80


	//----- nvinfo : EIATTR_CRS_STACK_SIZE
	.align		4
.L_57:
        /*005c*/ 	.byte	0x04, 0x1e
        /*005e*/ 	.short	(.L_59 - .L_58)
.L_58:
        /*0060*/ 	.word	0x00000000


	//----- nvinfo : EIATTR_CBANK_PARAM_SIZE
	.align		4
.L_59:
        /*0064*/ 	.byte	0x03, 0x19
        /*0066*/ 	.short	0x0018


	//----- nvinfo : EIATTR_PARAM_CBANK
	.align		4
        /*0068*/ 	.byte	0x04, 0x0a
        /*006a*/ 	.short	(.L_61 - .L_60)
	.align		4
.L_60:
        /*006c*/ 	.word	index@(.nv.constant0._Z32histo_coarsen_interleaved_kernelPcjPj)
        /*0070*/ 	.short	0x0380
        /*0072*/ 	.short	0x0018


	//----- nvinfo : EIATTR_SW_WAR
	.align		4
.L_61:
        /*0074*/ 	.byte	0x04, 0x36
        /*0076*/ 	.short	(.L_63 - .L_62)
.L_62:
        /*0078*/ 	.word	0x00000008
.L_63:


//--------------------- .nv.info._Z22histo_priv_smem_kernelPcjPj --------------------------
	.section	.nv.info._Z22histo_priv_smem_kernelPcjPj,"",@"SHT_CUDA_INFO"
	.sectionflags	@""
	.align	4


	//----- nvinfo : EIATTR_CUDA_API_VERSION
	.align		4
        /*0000*/ 	.byte	0x04, 0x37
        /*0002*/ 	.short	(.L_65 - .L_64)
.L_64:
        /*0004*/ 	.word	0x00000082


	//----- nvinfo : EIATTR_KPARAM_INFO
	.align		4
.L_65:
        /*0008*/ 	.byte	0x04, 0x17
        /*000a*/ 	.short	(.L_67 - .L_66)
.L_66:
        /*000c*/ 	.word	0x00000000
        /*0010*/ 	.short	0x0002
        /*0012*/ 	.short	0x0010
        /*0014*/ 	.byte	0x00, 0xf5, 0x21, 0x00


	//----- nvinfo : EIATTR_KPARAM_INFO
	.align		4
.L_67:
        /*0018*/ 	.byte	0x04, 0x17
        /*001a*/ 	.short	(.L_69 - .L_68)
.L_68:
        /*001c*/ 	.word	0x00000000
        /*0020*/ 	.short	0x0001
        /*0022*/ 	.short	0x0008
        /*0024*/ 	.byte	0x00, 0xf0, 0x11, 0x00


	//----- nvinfo : EIATTR_KPARAM_INFO
	.align		4
.L_69:
        /*0028*/ 	.byte	0x04, 0x17
        /*002a*/ 	.short	(.L_71 - .L_70)
.L_70:
        /*002c*/ 	.word	0x00000000
        /*0030*/ 	.short	0x0000
        /*0032*/ 	.short	0x0000
        /*0034*/ 	.byte	0x00, 0xf5, 0x21, 0x00


	//----- nvinfo : EIATTR_SPARSE_MMA_MASK
	.align		4
.L_71:
        /*0038*/ 	.byte	0x03, 0x50
        /*003a*/ 	.short	0x0000


	//----- nvinfo : EIATTR_MAXREG_COUNT
	.align		4
        /*003c*/ 	.byte	0x03, 0x1b
        /*003e*/ 	.short	0x00ff


	//----- nvinfo : EIATTR_NUM_BARRIERS
	.align		4
        /*0040*/ 	.byte	0x02, 0x4c
        /*0042*/ 	.byte	0x01
	.zero		1


	//----- nvinfo : EIATTR_MERCURY_ISA_VERSION
	.align		4
        /*0044*/ 	.byte	0x03, 0x5f
        /*0046*/ 	.short	0x0101


	//----- nvinfo : EIATTR_VRC_CTA_INIT_COUNT
	.align		4
        /*0048*/ 	.byte	0x02, 0x4a
	.zero		1
	.zero		1


	//----- nvinfo : EIATTR_EXIT_INSTR_OFFSETS
	.align		4
        /*004c*/ 	.byte	0x04, 0x1c
        /*004e*/ 	.short	(.L_73 - .L_72)


	//   ....[0]....
.L_72:
        /*0050*/ 	.word	0x000005c0


	//   ....[1]....
        /*0054*/ 	.word	0x00000900


	//   ....[2]....
        /*0058*/ 	.word	0x00000c00


	//----- nvinfo : EIATTR_CRS_STACK_SIZE
	.align		4
.L_73:
        /*005c*/ 	.byte	0x04, 0x1e
        /*005e*/ 	.short	(.L_75 - .L_74)
.L_74:
        /*0060*/ 	.word	0x00000000


	//----- nvinfo : EIATTR_CBANK_PARAM_SIZE
	.align		4
.L_75:
        /*0064*/ 	.byte	0x03, 0x19
        /*0066*/ 	.short	0x0018


	//----- nvinfo : EIATTR_PARAM_CBANK
	.align		4
        /*0068*/ 	.byte	0x04, 0x0a
        /*006a*/ 	.short	(.L_77 - .L_76)
	.align		4
.L_76:
        /*006c*/ 	.word	index@(.nv.constant0._Z22histo_priv_smem_kernelPcjPj)
        /*0070*/ 	.short	0x0380
        /*0072*/ 	.short	0x0018


	//----- nvinfo : EIATTR_SW_WAR
	.align		4
.L_77:
        /*0074*/ 	.byte	0x04, 0x36
        /*0076*/ 	.short	(.L_79 - .L_78)
.L_78:
        /*0078*/ 	.word	0x00000008
.L_79:


//--------------------- .nv.info._Z24histo_priv_global_kernelPcjjPj --------------------------
	.section	.nv.info._Z24histo_priv_global_kernelPcjjPj,"",@"SHT_CUDA_INFO"
	.sectionflags	@""
	.align	4


	//----- nvinfo : EIATTR_CUDA_API_VERSION
	.align		4
        /*0000*/ 	.byte	0x04, 0x37
        /*0002*/ 	.short	(.L_81 - .L_80)
.L_80:
        /*0004*/ 	.word	0x00000082


	//----- nvinfo : EIATTR_KPARAM_INFO
	.align		4
.L_81:
        /*0008*/ 	.byte	0x04, 0x17
        /*000a*/ 	.short	(.L_83 - .L_82)
.L_82:
        /*000c*/ 	.word	0x00000000
        /*0010*/ 	.short	0x0003
        /*0012*/ 	.short	0x0010
        /*0014*/ 	.byte	0x00, 0xf5, 0x21, 0x00


	//----- nvinfo : EIATTR_KPARAM_INFO
	.align		4
.L_83:
        /*0018*/ 	.byte	0x04, 0x17
        /*001a*/ 	.short	(.L_85 - .L_84)
.L_84:
        /*001c*/ 	.word	0x00000000
        /*0020*/ 	.short	0x0002
        /*0022*/ 	.short	0x000c
        /*0024*/ 	.byte	0x00, 0xf0, 0x11, 0x00


	//----- nvinfo : EIATTR_KPARAM_INFO
	.align		4
.L_85:
        /*0028*/ 	.byte	0x04, 0x17
        /*002a*/ 	.short	(.L_87 - .L_86)
.L_86:
        /*002c*/ 	.word	0x00000000
        /*0030*/ 	.short	0x0001
        /*0032*/ 	.short	0x0008
        /*0034*/ 	.byte	0x00, 0xf0, 0x11, 0x00


	//----- nvinfo : EIATTR_KPARAM_INFO
	.align		4
.L_87:
        /*0038*/ 	.byte	0x04, 0x17
        /*003a*/ 	.short	(.L_89 - .L_88)
.L_88:
        /*003c*/ 	.word	0x00000000
        /*0040*/ 	.short	0x0000
        /*0042*/ 	.short	0x0000
        /*0044*/ 	.byte	0x00, 0xf5, 0x21, 0x00


	//----- nvinfo : EIATTR_SPARSE_MMA_MASK
	.align		4
.L_89:
        /*0048*/ 	.byte	0x03, 0x50
        /*004a*/ 	.short	0x0000


	//----- nvinfo : EIATTR_MAXREG_COUNT
	.align		4
        /*004c*/ 	.byte	0x03, 0x1b
        /*004e*/ 	.short	0x00ff


	//----- nvinfo : EIATTR_NUM_BARRIERS
	.align		4
        /*0050*/ 	.byte	0x02, 0x4c
        /*0052*/ 	.byte	0x01
	.zero		1


	//----- nvinfo : EIATTR_MERCURY_ISA_VERSION
	.align		4
        /*0054*/ 	.byte	0x03, 0x5f
        /*0056*/ 	.short	0x0101


	//----- nvinfo : EIATTR_VRC_CTA_INIT_COUNT
	.align		4
        /*0058*/ 	.byte	0x02, 0x4a
	.zero		1
	.zero		1


	//----- nvinfo : EIATTR_EXIT_INSTR_OFFSETS
	.align		4
        /*005c*/ 	.byte	0x04, 0x1c
        /*005e*/ 	.short	(.L_91 - .L_90)


	//   ....[0]....
.L_90:
        /*0060*/ 	.word	0x00000030


	//   ....[1]....
        /*0064*/ 	.word	0x00000050


	//----- nvinfo : EIATTR_CBANK_PARAM_SIZE
	.align		4
.L_91:
        /*0068*/ 	.byte	0x03, 0x19
        /*006a*/ 	.short	0x0018


	//----- nvinfo : EIATTR_PARAM_CBANK
	.align		4
        /*006c*/ 	.byte	0x04, 0x0a
        /*006e*/ 	.short	(.L_93 - .L_92)
	.align		4
.L_92:
        /*0070*/ 	.word	index@(.nv.constant0._Z24histo_priv_global_kernelPcjjPj)
        /*0074*/ 	.short	0x0380
        /*0076*/ 	.short	0x0018


	//----- nvinfo : EIATTR_SW_WAR
	.align		4
.L_93:
        /*0078*/ 	.byte	0x04, 0x36
        /*007a*/ 	.short	(.L_95 - .L_94)
.L_94:
        /*007c*/ 	.word	0x00000008
.L_95:


//--------------------- .nv.info._Z18histo_basic_kernelPcjPj --------------------------
	.section	.nv.info._Z18histo_basic_kernelPcjPj,"",@"SHT_CUDA_INFO"
	.sectionflags	@""
	.align	4


	//----- nvinfo : EIATTR_CUDA_API_VERSION
	.align		4
        /*0000*/ 	.byte	0x04, 0x37
        /*0002*/ 	.short	(.L_97 - .L_96)
.L_96:
        /*0004*/ 	.word	0x00000082


	//----- nvinfo : EIATTR_KPARAM_INFO
	.align		4
.L_97:
        /*0008*/ 	.byte	0x04, 0x17
        /*000a*/ 	.short	(.L_99 - .L_98)
.L_98:
        /*000c*/ 	.word	0x00000000
        /*0010*/ 	.short	0x0002
        /*0012*/ 	.short	0x0010
        /*0014*/ 	.byte	0x00, 0xf5, 0x21, 0x00


	//----- nvinfo : EIATTR_KPARAM_INFO
	.align		4
.L_99:
        /*0018*/ 	.byte	0x04, 0x17
        /*001a*/ 	.short	(.L_101 - .L_100)
.L_100:
        /*001c*/ 	.word	0x00000000
        /*0020*/ 	.short	0x0001
        /*0022*/ 	.short	0x0008
        /*0024*/ 	.byte	0x00, 0xf0, 0x11, 0x00


	//----- nvinfo : EIATTR_KPARAM_INFO
	.align		4
.L_101:
        /*0028*/ 	.byte	0x04, 0x17
        /*002a*/ 	.short	(.L_103 - .L_102)
.L_102:
        /*002c*/ 	.word	0x00000000
        /*0030*/ 	.short	0x0000
        /*0032*/ 	.short	0x0000
        /*0034*/ 	.byte	0x00, 0xf5, 0x21, 0x00


	//----- nvinfo : EIATTR_SPARSE_MMA_MASK
	.align		4
.L_103:
        /*0038*/ 	.byte	0x03, 0x50
        /*003a*/ 	.short	0x0000


	//----- nvinfo : EIATTR_MAXREG_COUNT
	.align		4
        /*003c*/ 	.byte	0x03, 0x1b
        /*003e*/ 	.short	0x00ff


	//----- nvinfo : EIATTR_MERCURY_ISA_VERSION
	.align		4
        /*0040*/ 	.byte	0x03, 0x5f
        /*0042*/ 	.short	0x0101


	//----- nvinfo : EIATTR_VRC_CTA_INIT_COUNT
	.align		4
        /*0044*/ 	.byte	0x02, 0x4a
	.zero		1
	.zero		1


	//----- nvinfo : EIATTR_EXIT_INSTR_OFFSETS
	.align		4
        /*0048*/ 	.byte	0x04, 0x1c
        /*004a*/ 	.short	(.L_105 - .L_104)


	//   ....[0]....
.L_104:
        /*004c*/ 	.word	0x00000070


	//   ....[1]....
        /*0050*/ 	.word	0x00000100


	//   ....[2]....
        /*0054*/ 	.word	0x00000160


	//----- nvinfo : EIATTR_CBANK_PARAM_SIZE
	.align		4
.L_105:
        /*0058*/ 	.byte	0x03, 0x19
        /*005a*/ 	.short	0x0018


	//----- nvinfo : EIATTR_PARAM_CBANK
	.align		4
        /*005c*/ 	.byte	0x04, 0x0a
        /*005e*/ 	.short	(.L_107 - .L_106)
	.align		4
.L_106:
        /*0060*/ 	.word	index@(.nv.constant0._Z18histo_basic_kernelPcjPj)
        /*0064*/ 	.short	0x0380
        /*0066*/ 	.short	0x0018


	//----- nvinfo : EIATTR_SW_WAR
	.align		4
.L_107:
        /*0068*/ 	.byte	0x04, 0x36
        /*006a*/ 	.short	(.L_109 - .L_108)
.L_108:
        /*006c*/ 	.word	0x00000008
.L_109:


//--------------------- .nv.callgraph             --------------------------
	.section	.nv.callgraph,"",@"SHT_CUDA_CALLGRAPH"
	.align	4
	.sectionentsize	8
	.align		4
        /*0000*/ 	.word	0x00000000
	.align		4
        /*0004*/ 	.word	0xffffffff
	.align		4
        /*0008*/ 	.word	0x00000000
	.align		4
        /*000c*/ 	.word	0xfffffffe
	.align		4
        /*0010*/ 	.word	0x00000000
	.align		4
        /*0014*/ 	.word	0xfffffffd
	.align		4
        /*0018*/ 	.word	0x00000000
	.align		4
        /*001c*/ 	.word	0xfffffffc


//--------------------- .text._Z31histo_coarsen_contiguous_kernelPcjPjj --------------------------
	.section	.text._Z31histo_coarsen_contiguous_kernelPcjPjj,"ax",@progbits
	.align	128
        .global         _Z31histo_coarsen_contiguous_kernelPcjPjj
        .type           _Z31histo_coarsen_contiguous_kernelPcjPjj,@function
        .size           _Z31histo_coarsen_contiguous_kernelPcjPjj,(.L_x_140 - _Z31histo_coarsen_contiguous_kernelPcjPjj)
        .other          _Z31histo_coarsen_contiguous_kernelPcjPjj,@"STO_CUDA_ENTRY STV_DEFAULT"
_Z31histo_coarsen_contiguous_kernelPcjPjj:
.text._Z31histo_coarsen_contiguous_kernelPcjPjj:
[----:B------:R-:W-:Y:S01]  /*0000*/  LDC R1, c[0x0][0x37c] ;  /* 0x0000df00ff017b82 */ /* 0x000fe20000000800 */
[----:B------:R-:W0:Y:S01]  /*0010*/  S2R R0, SR_TID.X ;  /* 0x0000000000007919 */ /* 0x000e220000002100 */
[----:B------:R-:W-:Y:S01]  /*0020*/  BSSY.RECONVERGENT B0, `(.L_x_0) ;  /* 0x0000040000007945 */ /* 0x000fe20003800200 */
[----:B0-----:R-:W-:-:S13]  /*0030*/  ISETP.GT.U32.AND P0, PT, R0, 0x19, PT ;  /* 0x000000190000780c */ /* 0x001fda0003f04070 */
[----:B------:R-:W-:Y:S05]  /*0040*/  @P0 BRA `(.L_x_1) ;  /* 0x0000000000f40947 */ /* 0x000fea0003800000 */
[----:B------:R-:W0:Y:S01]  /*0050*/  LDC R10, c[0x0][0x360] ;  /* 0x0000d800ff0a7b82 */ /* 0x000e220000000800 */
[----:B------:R-:W-:Y:S01]  /*0060*/  BSSY.RECONVERGENT B1, `(.L_x_2) ;  /* 0x000002b000017945 */ /* 0x000fe20003800200 */
[----:B0-----:R-:W0:Y:S01]  /*0070*/  I2F.U32.RP R7, R10 ;  /* 0x0000000a00077306 */ /* 0x001e220000209000 */
[----:B------:R-:W-:Y:S01]  /*0080*/  IMAD.IADD R4, R0, 0x1, R10 ;  /* 0x0000000100047824 */ /* 0x000fe200078e020a */
[----:B------:R-:W-:-:S04]  /*0090*/  ISETP.NE.U32.AND P2, PT, R10, RZ, PT ;  /* 0x000000ff0a00720c */ /* 0x000fc80003f45070 */
[C---:B------:R-:W-:Y:S02]  /*00a0*/  ISETP.GE.U32.AND P0, PT, R4.reuse, 0x1a, PT ;  /* 0x0000001a0400780c */ /* 0x040fe40003f06070 */
[----:B------:R-:W-:Y:S02]  /*00b0*/  VIMNMX.U32 R5, PT, PT, R4, 0x1a, !PT ;  /* 0x0000001a04057848 */ /* 0x000fe40007fe0000 */
[----:B------:R-:W-:-:S04]  /*00c0*/  SEL R6, RZ, 0x1, P0 ;  /* 0x00000001ff067807 */ /* 0x000fc80000000000 */
[----:B------:R-:W-:Y:S01]  /*00d0*/  IADD3 R5, PT, PT, R5, -R4, -R6 ;  /* 0x8000000405057210 */ /* 0x000fe20007ffe806 */
[----:B0-----:R-:W0:Y:S02]  /*00e0*/  MUFU.RCP R7, R7 ;  /* 0x0000000700077308 */ /* 0x001e240000001000 */
[----:B0-----:R-:W-:-:S06]  /*00f0*/  VIADD R2, R7, 0xffffffe ;  /* 0x0ffffffe07027836 */ /* 0x001fcc0000000000 */
[----:B------:R0:W1:Y:S02]  /*0100*/  F2I.FTZ.U32.TRUNC.NTZ R3, R2 ;  /* 0x0000000200037305 */ /* 0x000064000021f000 */
[----:B0-----:R-:W-:Y:S02]  /*0110*/  IMAD.MOV.U32 R2, RZ, RZ, RZ ;  /* 0x000000ffff027224 */ /* 0x001fe400078e00ff */
[----:B-1----:R-:W-:-:S04]  /*0120*/  IMAD.MOV R9, RZ, RZ, -R3 ;  /* 0x000000ffff097224 */ /* 0x002fc800078e0a03 */
[----:B------:R-:W-:-:S04]  /*0130*/  IMAD R9, R9, R10, RZ ;  /* 0x0000000a09097224 */ /* 0x000fc800078e02ff */
[----:B------:R-:W-:-:S06]  /*0140*/  IMAD.HI.U32 R8, R3, R9, R2 ;  /* 0x0000000903087227 */ /* 0x000fcc00078e0002 */
[----:B------:R-:W-:-:S04]  /*0150*/  IMAD.HI.U32 R3, R8, R5, RZ ;  /* 0x0000000508037227 */ /* 0x000fc800078e00ff */
[----:B------:R-:W-:-:S04]  /*0160*/  IMAD.MOV R2, RZ, RZ, -R3 ;  /* 0x000000ffff027224 */ /* 0x000fc800078e0a03 */
[----:B------:R-:W-:-:S05]  /*0170*/  IMAD R5, R10, R2, R5 ;  /* 0x000000020a057224 */ /* 0x000fca00078e0205 */
[----:B------:R-:W-:-:S13]  /*0180*/  ISETP.GE.U32.AND P0, PT, R5, R10, PT ;  /* 0x0000000a0500720c */ /* 0x000fda0003f06070 */
[----:B------:R-:W-:Y:S02]  /*0190*/  @P0 IMAD.IADD R5, R5, 0x1, -R10 ;  /* 0x0000000105050824 */ /* 0x000fe400078e0a0a */
[----:B------:R-:W-:-:S03]  /*01a0*/  @P0 VIADD R3, R3, 0x1 ;  /* 0x0000000103030836 */ /* 0x000fc60000000000 */
[----:B------:R-:W-:-:S13]  /*01b0*/  ISETP.GE.U32.AND P1, PT, R5, R10, PT ;  /* 0x0000000a0500720c */ /* 0x000fda0003f26070 */
[----:B------:R-:W-:Y:S01]  /*01c0*/  @P1 VIADD R3, R3, 0x1 ;  /* 0x0000000103031836 */ /* 0x000fe20000000000 */
[----:B------:R-:W-:-:S05]  /*01d0*/  @!P2 LOP3.LUT R3, RZ, R10, RZ, 0x33, !PT ;  /* 0x0000000aff03a212 */ /* 0x000fca00078e33ff */
[----:B------:R-:W-:-:S05]  /*01e0*/  IMAD.IADD R3, R6, 0x1, R3 ;  /* 0x0000000106037824 */ /* 0x000fca00078e0203 */
[C---:B------:R-:W-:Y:S02]  /*01f0*/  LOP3.LUT R2, R3.reuse, 0x3, RZ, 0xc0, !PT ;  /* 0x0000000303027812 */ /* 0x040fe400078ec0ff */
[----:B------:R-:W-:Y:S02]  /*0200*/  ISETP.GE.U32.AND P1, PT, R3, 0x3, PT ;  /* 0x000000030300780c */ /* 0x000fe40003f26070 */
[----:B------:R-:W-:Y:S01]  /*0210*/  ISETP.NE.AND P0, PT, R2, 0x3, PT ;  /* 0x000000030200780c */ /* 0x000fe20003f05270 */
[----:B------:R-:W-:-:S12]  /*0220*/  IMAD.MOV.U32 R2, RZ, RZ, R0 ;  /* 0x000000ffff027224 */ /* 0x000fd800078e0000 */
[----:B------:R-:W-:Y:S05]  /*0230*/  @!P0 BRA `(.L_x_3) ;  /* 0x0000000000348947 */ /* 0x000fea0003800000 */
[----:B------:R-:W0:Y:S01]  /*0240*/  S2UR UR5, SR_CgaCtaId ;  /* 0x00000000000579c3 */ /* 0x000e220000008800 */
[----:B------:R-:W-:Y:S01]  /*0250*/  VIADD R2, R3, 0x1 ;  /* 0x0000000103027836 */ /* 0x000fe20000000000 */
[----:B------:R-:W-:-:S04]  /*0260*/  UMOV UR4, 0x400 ;  /* 0x0000040000047882 */ /* 0x000fc80000000000 */
[----:B------:R-:W-:-:S05]  /*0270*/  LOP3.LUT R3, R2, 0x3, RZ, 0xc0, !PT ;  /* 0x0000000302037812 */ /* 0x000fca00078ec0ff */
[----:B------:R-:W-:Y:S02]  /*0280*/  IMAD R2, R3, R10, R0 ;  /* 0x0000000a03027224 */ /* 0x000fe400078e0200 */
[----:B------:R-:W-:Y:S01]  /*0290*/  IMAD.MOV R4, RZ, RZ, -R3 ;  /* 0x000000ffff047224 */ /* 0x000fe200078e0a03 */
[----:B0-----:R-:W-:-:S06]  /*02a0*/  ULEA UR4, UR5, UR4, 0x18 ;  /* 0x0000000405047291 */ /* 0x001fcc000f8ec0ff */
[----:B------:R-:W-:-:S07]  /*02b0*/  LEA R3, R0, UR4, 0x2 ;  /* 0x0000000400037c11 */ /* 0x000fce000f8e10ff */
.L_x_4:
[----:B------:R-:W-:Y:S01]  /*02c0*/  VIADD R4, R4, 0x1 ;  /* 0x0000000104047836 */ /* 0x000fe20000000000 */
[----:B------:R0:W-:Y:S04]  /*02d0*/  STS [R3], RZ ;  /* 0x000000ff03007388 */ /* 0x0001e80000000800 */
[----:B------:R-:W-:Y:S01]  /*02e0*/  ISETP.NE.AND P0, PT, R4, RZ, PT ;  /* 0x000000ff0400720c */ /* 0x000fe20003f05270 */
[----:B0-----:R-:W-:-:S12]  /*02f0*/  IMAD R3, R10, 0x4, R3 ;  /* 0x000000040a037824 */ /* 0x001fd800078e0203 */
[----:B------:R-:W-:Y:S05]  /*0300*/  @P0 BRA `(.L_x_4) ;  /* 0xfffffffc00ec0947 */ /* 0x000fea000383ffff */
.L_x_3:
[----:B------:R-:W-:Y:S05]  /*0310*/  BSYNC.RECONVERGENT B1 ;  /* 0x0000000000017941 */ /* 0x000fea0003800200 */
.L_x_2:
[----:B------:R-:W-:Y:S05]  /*0320*/  @!P1 BRA `(.L_x_1) ;  /* 0x00000000003c9947 */ /* 0x000fea0003800000 */
[----:B------:R-:W0:Y:S01]  /*0330*/  S2UR UR5, SR_CgaCtaId ;  /* 0x00000000000579c3 */ /* 0x000e220000008800 */
[----:B------:R-:W-:Y:S02]  /*0340*/  UMOV UR4, 0x400 ;  /* 0x0000040000047882 */ /* 0x000fe40000000000 */
[----:B0-----:R-:W-:-:S06]  /*0350*/  ULEA UR4, UR5, UR4, 0x18 ;  /* 0x0000000405047291 */ /* 0x001fcc000f8ec0ff */
[----:B------:R-:W-:-:S07]  /*0360*/  LEA R3, R2, UR4, 0x2 ;  /* 0x0000000402037c11 */ /* 0x000fce000f8e10ff */
.L_x_5:
[C-C-:B------:R-:W-:Y:S01]  /*0370*/  IMAD R4, R10.reuse, 0x4, R3.reuse ;  /* 0x000000040a047824 */ /* 0x140fe200078e0203 */
[----:B------:R0:W-:Y:S01]  /*0380*/  STS [R3], RZ ;  /* 0x000000ff03007388 */ /* 0x0001e20000000800 */
[C-C-:B------:R-:W-:Y:S02]  /*0390*/  IMAD R5, R10.reuse, 0x8, R3.reuse ;  /* 0x000000080a057824 */ /* 0x140fe400078e0203 */
[C---:B------:R-:W-:Y:S01]  /*03a0*/  IMAD R6, R10.reuse, 0xc, R3 ;  /* 0x0000000c0a067824 */ /* 0x040fe200078e0203 */
[----:B------:R1:W-:Y:S01]  /*03b0*/  STS [R4], RZ ;  /* 0x000000ff04007388 */ /* 0x0003e20000000800 */
[----:B------:R-:W-:-:S03]  /*03c0*/  IMAD R2, R10, 0x4, R2 ;  /* 0x000000040a027824 */ /* 0x000fc600078e0202 */
[----:B------:R1:W-:Y:S01]  /*03d0*/  STS [R5], RZ ;  /* 0x000000ff05007388 */ /* 0x0003e20000000800 */
[----:B0-----:R-:W-:Y:S01]  /*03e0*/  IMAD R3, R10, 0x10, R3 ;  /* 0x000000100a037824 */ /* 0x001fe200078e0203 */
[----:B------:R-:W-:Y:S02]  /*03f0*/  ISETP.GE.U32.AND P0, PT, R2, 0x1a, PT ;  /* 0x0000001a0200780c */ /* 0x000fe40003f06070 */
[----:B------:R1:W-:Y:S11]  /*0400*/  STS [R6], RZ ;  /* 0x000000ff06007388 */ /* 0x0003f60000000800 */
[----:B-1----:R-:W-:Y:S05]  /*0410*/  @!P0 BRA `(.L_x_5) ;  /* 0xfffffffc00d48947 */ /* 0x002fea000383ffff */
.L_x_1:
[----:B------:R-:W-:Y:S05]  /*0420*/  BSYNC.RECONVERGENT B0 ;  /* 0x0000000000007941 */ /* 0x000fea0003800200 */
.L_x_0:
[----:B------:R-:W0:Y:S01]  /*0430*/  S2UR UR4, SR_CTAID.X ;  /* 0x00000000000479c3 */ /* 0x000e220000002500 */
[----:B------:R-:W1:Y:S01]  /*0440*/  LDCU UR5, c[0x0][0x398] ;  /* 0x00007300ff0577ac */ /* 0x000e620008000800 */
[----:B------:R-:W-:Y:S01]  /*0450*/  BSSY.RECONVERGENT B0, `(.L_x_6) ;  /* 0x00001a1000007945 */ /* 0x000fe20003800200 */
[----:B------:R-:W2:Y:S05]  /*0460*/  LDCU.64 UR6, c[0x0][0x358] ;  /* 0x00006b00ff0677ac */ /* 0x000eaa0008000a00 */
[----:B------:R-:W0:Y:S08]  /*0470*/  LDC R5, c[0x0][0x360] ;  /* 0x0000d800ff057b82 */ /* 0x000e300000000800 */
[----:B------:R-:W3:Y:S01]  /*0480*/  LDC R3, c[0x0][0x388] ;  /* 0x0000e200ff037b82 */ /* 0x000ee20000000800 */
[----:B0-----:R-:W-:-:S04]  /*0490*/  IMAD R2, R5, UR4, R0 ;  /* 0x0000000405027c24 */ /* 0x001fc8000f8e0200 */
[----:B-1----:R-:W-:-:S05]  /*04a0*/  IMAD R4, R2, UR5, RZ ;  /* 0x0000000502047c24 */ /* 0x002fca000f8e02ff */
[C---:B---3--:R-:W-:Y:S01]  /*04b0*/  VIADDMNMX.U32 R3, R4.reuse, UR5, R3, PT ;  /* 0x0000000504037c46 */ /* 0x048fe2000b800003 */
[----:B------:R-:W-:Y:S03]  /*04c0*/  BAR.SYNC.DEFER_BLOCKING 0x0 ;  /* 0x0000000000007b1d */ /* 0x000fe60000010000 */
[----:B------:R-:W-:-:S13]  /*04d0*/  ISETP.GE.U32.AND P0, PT, R4, R3, PT ;  /* 0x000000030400720c */ /* 0x000fda0003f06070 */
[----:B--2---:R-:W-:Y:S05]  /*04e0*/  @P0 BRA `(.L_x_7) ;  /* 0x00000018005c0947 */ /* 0x004fea0003800000 */
[----:B------:R-:W-:Y:S01]  /*04f0*/  IMAD.IADD R2, R4, 0x1, -R3 ;  /* 0x0000000104027824 */ /* 0x000fe200078e0a03 */
[----:B------:R-:W-:Y:S01]  /*0500*/  BSSY.RECONVERGENT B1, `(.L_x_8) ;  /* 0x00000d5000017945 */ /* 0x000fe20003800200 */
[----:B------:R-:W-:-:S03]  /*0510*/  IMAD.IADD R6, R3, 0x1, -R4 ;  /* 0x0000000103067824 */ /* 0x000fc600078e0a04 */
[----:B------:R-:W-:Y:S02]  /*0520*/  ISETP.GT.U32.AND P0, PT, R2, -0x10, PT ;  /* 0xfffffff00200780c */ /* 0x000fe40003f04070 */
[----:B------:R-:W-:-:S11]  /*0530*/  LOP3.LUT R23, R6, 0xf, RZ, 0xc0, !PT ;  /* 0x0000000f06177812 */ /* 0x000fd600078ec0ff */
[----:B------:R-:W-:Y:S05]  /*0540*/  @P0 BRA `(.L_x_9) ;  /* 0x0000000c00400947 */ /* 0x000fea0003800000 */
[----:B------:R-:W0:Y:S01]  /*0550*/  LDCU.64 UR4, c[0x0][0x380] ;  /* 0x00007000ff0477ac */ /* 0x000e220008000a00 */
[----:B------:R-:W-:-:S05]  /*0560*/  LOP3.LUT R7, R6, 0xfffffff0, RZ, 0xc0, !PT ;  /* 0xfffffff006077812 */ /* 0x000fca00078ec0ff */
[----:B------:R-:W-:Y:S01]  /*0570*/  IMAD.MOV R7, RZ, RZ, -R7 ;  /* 0x000000ffff077224 */ /* 0x000fe200078e0a07 */
[----:B0-----:R-:W-:-:S04]  /*0580*/  IADD3 R2, P0, PT, R4, UR4, RZ ;  /* 0x0000000404027c10 */ /* 0x001fc8000ff1e0ff */
[----:B------:R-:W-:-:S04]  /*0590*/  IADD3 R2, P1, PT, R2, 0x7, RZ ;  /* 0x0000000702027810 */ /* 0x000fc80007f3e0ff */
[----:B------:R-:W-:-:S09]  /*05a0*/  IADD3.X R3, PT, PT, RZ, UR5, RZ, P1, P0 ;  /* 0x00000005ff037c10 */ /* 0x000fd20008fe04ff */
.L_x_42:
[----:B0-2---:R-:W2:Y:S04]  /*05b0*/  LDG.E.U8 R20, desc[UR6][R2.64+-0x7] ;  /* 0xfffff90602147981 */ /* 0x005ea8000c1e1100 */
[----:B------:R0:W5:Y:S04]  /*05c0*/  LDG.E.U8 R21, desc[UR6][R2.64+-0x6] ;  /* 0xfffffa0602157981 */ /* 0x000168000c1e1100 */
[----:B-1----:R0:W5:Y:S04]  /*05d0*/  LDG.E.U8 R22, desc[UR6][R2.64+-0x5] ;  /* 0xfffffb0602167981 */ /* 0x002168000c1e1100 */
[----:B------:R0:W5:Y:S04]  /*05e0*/  LDG.E.U8 R24, desc[UR6][R2.64+-0x4] ;  /* 0xfffffc0602187981 */ /* 0x000168000c1e1100 */
[----:B------:R0:W5:Y:S04]  /*05f0*/  LDG.E.U8 R15, desc[UR6][R2.64+-0x3] ;  /* 0xfffffd06020f7981 */ /* 0x000168000c1e1100 */
[----:B----4-:R0:W5:Y:S04]  /*0600*/  LDG.E.U8 R16, desc[UR6][R2.64+-0x2] ;  /* 0xfffffe0602107981 */ /* 0x010168000c1e1100 */
[----:B------:R0:W5:Y:S04]  /*0610*/  LDG.E.U8 R17, desc[UR6][R2.64+-0x1] ;  /* 0xffffff0602117981 */ /* 0x000168000c1e1100 */
[----:B------:R0:W5:Y:S04]  /*0620*/  LDG.E.U8 R18, desc[UR6][R2.64] ;  /* 0x0000000602127981 */ /* 0x000168000c1e1100 */
[----:B------:R0:W5:Y:S04]  /*0630*/  LDG.E.U8 R19, desc[UR6][R2.64+0x1] ;  /* 0x0000010602137981 */ /* 0x000168000c1e1100 */
[----:B---3--:R0:W5:Y:S04]  /*0640*/  LDG.E.U8 R8, desc[UR6][R2.64+0x2] ;  /* 0x0000020602087981 */ /* 0x008168000c1e1100 */
[----:B------:R0:W5:Y:S04]  /*0650*/  LDG.E.U8 R9, desc[UR6][R2.64+0x3] ;  /* 0x0000030602097981 */ /* 0x000168000c1e1100 */
[----:B------:R0:W5:Y:S04]  /*0660*/  LDG.E.U8 R10, desc[UR6][R2.64+0x4] ;  /* 0x00000406020a7981 */ /* 0x000168000c1e1100 */
[----:B------:R0:W5:Y:S04]  /*0670*/  LDG.E.U8 R11, desc[UR6][R2.64+0x5] ;  /* 0x00000506020b7981 */ /* 0x000168000c1e1100 */
[----:B------:R0:W5:Y:S04]  /*0680*/  LDG.E.U8 R12, desc[UR6][R2.64+0x6] ;  /* 0x00000606020c7981 */ /* 0x000168000c1e1100 */
[----:B------:R0:W5:Y:S04]  /*0690*/  LDG.E.U8 R13, desc[UR6][R2.64+0x7] ;  /* 0x00000706020d7981 */ /* 0x000168000c1e1100 */
[----:B------:R0:W5:Y:S01]  /*06a0*/  LDG.E.U8 R14, desc[UR6][R2.64+0x8] ;  /* 0x00000806020e7981 */ /* 0x000162000c1e1100 */
[----:B------:R-:W-:Y:S01]  /*06b0*/  BSSY.RECONVERGENT B2, `(.L_x_10) ;  /* 0x000000a000027945 */ /* 0x000fe20003800200 */
[----:B--2---:R-:W-:-:S05]  /*06c0*/  VIADD R20, R20, 0xffffff9f ;  /* 0xffffff9f14147836 */ /* 0x004fca0000000000 */
[----:B------:R-:W-:-:S04]  /*06d0*/  LOP3.LUT R20, R20, 0xff, RZ, 0xc0, !PT ;  /* 0x000000ff14147812 */ /* 0x000fc800078ec0ff */
[----:B------:R-:W-:-:S13]  /*06e0*/  ISETP.GT.U32.AND P0, PT, R20, 0x19, PT ;  /* 0x000000191400780c */ /* 0x000fda0003f04070 */
[----:B0-----:R-:W-:Y:S05]  /*06f0*/  @P0 BRA `(.L_x_11) ;  /* 0x0000000000140947 */ /* 0x001fea0003800000 */
[----:B------:R-:W0:Y:S01]  /*0700*/  S2UR UR5, SR_CgaCtaId ;  /* 0x00000000000579c3 */ /* 0x000e220000008800 */
[----:B------:R-:W-:Y:S02]  /*0710*/  UMOV UR4, 0x400 ;  /* 0x0000040000047882 */ /* 0x000fe40000000000 */
[----:B0-----:R-:W-:-:S06]  /*0720*/  ULEA UR4, UR5, UR4, 0x18 ;  /* 0x0000000405047291 */ /* 0x001fcc000f8ec0ff */
[----:B------:R-:W-:-:S05]  /*0730*/  LEA R20, R20, UR4, 0x2 ;  /* 0x0000000414147c11 */ /* 0x000fca000f8e10ff */
[----:B------:R0:W-:Y:S02]  /*0740*/  ATOMS.POPC.INC.32 RZ, [R20+URZ] ;  /* 0x0000000014ff7f8c */ /* 0x0001e4000d8000ff */
.L_x_11:
[----:B------:R-:W-:Y:S05]  /*0750*/  BSYNC.RECONVERGENT B2 ;  /* 0x0000000000027941 */ /* 0x000fea0003800200 */
.L_x_10:
[----:B0----5:R-:W-:Y:S01]  /*0760*/  VIADD R20, R21, 0xffffff9f ;  /* 0xffffff9f15147836 */ /* 0x021fe20000000000 */
[----:B------:R-:W-:Y:S01]  /*0770*/  BSSY.RECONVERGENT B2, `(.L_x_12) ;  /* 0x0000020000027945 */ /* 0x000fe20003800200 */
[----:B------:R-:W-:Y:S02]  /*0780*/  VIADD R22, R22, 0xffffff9f ;  /* 0xffffff9f16167836 */ /* 0x000fe40000000000 */
[----:B------:R-:W-:Y:S01]  /*0790*/  VIADD R21, R24, 0xffffff9f ;  /* 0xffffff9f18157836 */ /* 0x000fe20000000000 */
[----:B------:R-:W-:Y:S01]  /*07a0*/  LOP3.LUT R20, R20, 0xff, RZ, 0xc0, !PT ;  /* 0x000000ff14147812 */ /* 0x000fe200078ec0ff */
[----:B------:R-:W-:Y:S01]  /*07b0*/  VIADD R15, R15, 0xffffff9f ;  /* 0xffffff9f0f0f7836 */ /* 0x000fe20000000000 */
[----:B------:R-:W-:Y:S01]  /*07c0*/  LOP3.LUT R22, R22, 0xff, RZ, 0xc0, !PT ;  /* 0x000000ff16167812 */ /* 0x000fe200078ec0ff */
[----:B------:R-:W-:Y:S01]  /*07d0*/  VIADD R16, R16, 0xffffff9f ;  /* 0xffffff9f10107836 */ /* 0x000fe20000000000 */
[----:B------:R-:W-:Y:S01]  /*07e0*/  ISETP.GT.U32.AND P6, PT, R20, 0x19, PT ;  /* 0x000000191400780c */ /* 0x000fe20003fc4070 */
[----:B------:R-:W-:Y:S01]  /*07f0*/  VIADD R17, R17, 0xffffff9f ;  /* 0xffffff9f11117836 */ /* 0x000fe20000000000 */
[----:B------:R-:W-:Y:S01]  /*0800*/  ISETP.GT.U32.AND P2, PT, R22, 0x19, PT ;  /* 0x000000191600780c */ /* 0x000fe20003f44070 */
[----:B------:R-:W-:Y:S01]  /*0810*/  VIADD R18, R18, 0xffffff9f ;  /* 0xffffff9f12127836 */ /* 0x000fe20000000000 */
[----:B------:R-:W-:Y:S01]  /*0820*/  LOP3.LUT R21, R21, 0xff, RZ, 0xc0, !PT ;  /* 0x000000ff15157812 */ /* 0x000fe200078ec0ff */
[----:B------:R-:W-:Y:S01]  /*0830*/  VIADD R19, R19, 0xffffff9f ;  /* 0xffffff9f13137836 */ /* 0x000fe20000000000 */
[----:B------:R-:W-:Y:S01]  /*0840*/  LOP3.LUT R15, R15, 0xff, RZ, 0xc0, !PT ;  /* 0x000000ff0f0f7812 */ /* 0x000fe200078ec0ff */
[----:B------:R-:W-:Y:S01]  /*0850*/  VIADD R7, R7, 0x10 ;  /* 0x0000001007077836 */ /* 0x000fe20000000000 */
[----:B------:R-:W-:-:S02]  /*0860*/  LOP3.LUT R16, R16, 0xff, RZ, 0xc0, !PT ;  /* 0x000000ff10107812 */ /* 0x000fc400078ec0ff */
[----:B------:R-:W-:Y:S02]  /*0870*/  LOP3.LUT R17, R17, 0xff, RZ, 0xc0, !PT ;  /* 0x000000ff11117812 */ /* 0x000fe400078ec0ff */
[----:B------:R-:W-:Y:S02]  /*0880*/  LOP3.LUT R18, R18, 0xff, RZ, 0xc0, !PT ;  /* 0x000000ff12127812 */ /* 0x000fe400078ec0ff */
[----:B------:R-:W-:Y:S02]  /*0890*/  LOP3.LUT R19, R19, 0xff, RZ, 0xc0, !PT ;  /* 0x000000ff13137812 */ /* 0x000fe400078ec0ff */
[----:B------:R-:W-:Y:S02]  /*08a0*/  P2R R24, PR, RZ, 0x4 ;  /* 0x00000004ff187803 */ /* 0x000fe40000000000 */
[----:B------:R-:W-:Y:S02]  /*08b0*/  ISETP.GT.U32.AND P0, PT, R21, 0x19, PT ;  /* 0x000000191500780c */ /* 0x000fe40003f04070 */
[----:B------:R-:W-:-:S02]  /*08c0*/  ISETP.GT.U32.AND P1, PT, R15, 0x19, PT ;  /* 0x000000190f00780c */ /* 0x000fc40003f24070 */
[----:B------:R-:W-:Y:S02]  /*08d0*/  ISETP.GT.U32.AND P2, PT, R16, 0x19, PT ;  /* 0x000000191000780c */ /* 0x000fe40003f44070 */
[----:B------:R-:W-:Y:S02]  /*08e0*/  ISETP.GT.U32.AND P3, PT, R17, 0x19, PT ;  /* 0x000000191100780c */ /* 0x000fe40003f64070 */
[----:B------:R-:W-:Y:S02]  /*08f0*/  ISETP.GT.U32.AND P4, PT, R18, 0x19, PT ;  /* 0x000000191200780c */ /* 0x000fe40003f84070 */
[----:B------:R-:W-:Y:S01]  /*0900*/  ISETP.GT.U32.AND P5, PT, R19, 0x19, PT ;  /* 0x000000191300780c */ /* 0x000fe20003fa4070 */
[----:B------:R-:W-:-:S12]  /*0910*/  @P6 BRA `(.L_x_13) ;  /* 0x0000000000146947 */ /* 0x000fd80003800000 */
[----:B------:R-:W0:Y:S01]  /*0920*/  S2UR UR5, SR_CgaCtaId ;  /* 0x00000000000579c3 */ /* 0x000e220000008800 */
[----:B------:R-:W-:Y:S02]  /*0930*/  UMOV UR4, 0x400 ;  /* 0x0000040000047882 */ /* 0x000fe40000000000 */
[----:B0-----:R-:W-:-:S06]  /*0940*/  ULEA UR4, UR5, UR4, 0x18 ;  /* 0x0000000405047291 */ /* 0x001fcc000f8ec0ff */
[----:B------:R-:W-:-:S05]  /*0950*/  LEA R20, R20, UR4, 0x2 ;  /* 0x0000000414147c11 */ /* 0x000fca000f8e10ff */
[----:B------:R0:W-:Y:S02]  /*0960*/  ATOMS.POPC.INC.32 RZ, [R20+URZ] ;  /* 0x0000000014ff7f8c */ /* 0x0001e4000d8000ff */
.L_x_13:
[----:B------:R-:W-:Y:S05]  /*0970*/  BSYNC.RECONVERGENT B2 ;  /* 0x0000000000027941 */ /* 0x000fea0003800200 */
.L_x_12:
[----:B------:R-:W-:Y:S01]  /*0980*/  ISETP.NE.AND P6, PT, R24, RZ, PT ;  /* 0x000000ff1800720c */ /* 0x000fe20003fc5270 */
[----:B------:R-:W-:-:S12]  /*0990*/  BSSY.RECONVERGENT B2, `(.L_x_14) ;  /* 0x0000007000027945 */ /* 0x000fd80003800200 */
[----:B------:R-:W-:Y:S05]  /*09a0*/  @P6 BRA `(.L_x_15) ;  /* 0x0000000000146947 */ /* 0x000fea0003800000 */
[----:B------:R-:W1:Y:S01]  /*09b0*/  S2UR UR5, SR_CgaCtaId ;  /* 0x00000000000579c3 */ /* 0x000e620000008800 */
[----:B------:R-:W-:Y:S02]  /*09c0*/  UMOV UR4, 0x400 ;  /* 0x0000040000047882 */ /* 0x000fe40000000000 */
[----:B-1----:R-:W-:-:S06]  /*09d0*/  ULEA UR4, UR5, UR4, 0x18 ;  /* 0x0000000405047291 */ /* 0x002fcc000f8ec0ff */
[----:B------:R-:W-:-:S05]  /*09e0*/  LEA R22, R22, UR4, 0x2 ;  /* 0x0000000416167c11 */ /* 0x000fca000f8e10ff */
[----:B------:R1:W-:Y:S02]  /*09f0*/  ATOMS.POPC.INC.32 RZ, [R22+URZ] ;  /* 0x0000000016ff7f8c */ /* 0x0003e4000d8000ff */
.L_x_15:
[----:B------:R-:W-:Y:S05]  /*0a00*/  BSYNC.RECONVERGENT B2 ;  /* 0x0000000000027941 */ /* 0x000fea0003800200 */
.L_x_14:
[----:B------:R-:W-:Y:S04]  /*0a10*/  BSSY.RECONVERGENT B2, `(.L_x_16) ;  /* 0x0000007000027945 */ /* 0x000fe80003800200 */
[----:B------:R-:W-:Y:S05]  /*0a20*/  @P0 BRA `(.L_x_17) ;  /* 0x0000000000140947 */ /* 0x000fea0003800000 */
[----:B------:R-:W2:Y:S01]  /*0a30*/  S2UR UR5, SR_CgaCtaId ;  /* 0x00000000000579c3 */ /* 0x000ea20000008800 */
[----:B------:R-:W-:Y:S02]  /*0a40*/  UMOV UR4, 0x400 ;  /* 0x0000040000047882 */ /* 0x000fe40000000000 */
[----:B--2---:R-:W-:-:S06]  /*0a50*/  ULEA UR4, UR5, UR4, 0x18 ;  /* 0x0000000405047291 */ /* 0x004fcc000f8ec0ff */
[----:B------:R-:W-:-:S05]  /*0a60*/  LEA R21, R21, UR4, 0x2 ;  /* 0x0000000415157c11 */ /* 0x000fca000f8e10ff */
[----:B------:R2:W-:Y:S02]  /*0a70*/  ATOMS.POPC.INC.32 RZ, [R21+URZ] ;  /* 0x0000000015ff7f8c */ /* 0x0005e4000d8000ff */
.L_x_17:
[----:B------:R-:W-:Y:S05]  /*0a80*/  BSYNC.RECONVERGENT B2 ;  /* 0x0000000000027941 */ /* 0x000fea0003800200 */
.L_x_16:
[----:B------:R-:W-:Y:S04]  /*0a90*/  BSSY.RECONVERGENT B2, `(.L_x_18) ;  /* 0x0000007000027945 */ /* 0x000fe80003800200 */
[----:B------:R-:W-:Y:S05]  /*0aa0*/  @P1 BRA `(.L_x_19) ;  /* 0x0000000000141947 */ /* 0x000fea0003800000 */
[----:B------:R-:W3:Y:S01]  /*0ab0*/  S2UR UR5, SR_CgaCtaId ;  /* 0x00000000000579c3 */ /* 0x000ee20000008800 */
[----:B------:R-:W-:Y:S02]  /*0ac0*/  UMOV UR4, 0x400 ;  /* 0x0000040000047882 */ /* 0x000fe40000000000 */
[----:B---3--:R-:W-:-:S06]  /*0ad0*/  ULEA UR4, UR5, UR4, 0x18 ;  /* 0x0000000405047291 */ /* 0x008fcc000f8ec0ff */
[----:B------:R-:W-:-:S05]  /*0ae0*/  LEA R15, R15, UR4, 0x2 ;  /* 0x000000040f0f7c11 */ /* 0x000fca000f8e10ff */
[----:B------:R3:W-:Y:S02]  /*0af0*/  ATOMS.POPC.INC.32 RZ, [R15+URZ] ;  /* 0x000000000fff7f8c */ /* 0x0007e4000d8000ff */
.L_x_19:
[----:B------:R-:W-:Y:S05]  /*0b00*/  BSYNC.RECONVERGENT B2 ;  /* 0x0000000000027941 */ /* 0x000fea0003800200 */
.L_x_18:
[----:B------:R-:W-:Y:S04]  /*0b10*/  BSSY.RECONVERGENT B2, `(.L_x_20) ;  /* 0x0000007000027945 */ /* 0x000fe80003800200 */
[----:B------:R-:W-:Y:S05]  /*0b20*/  @P2 BRA `(.L_x_21) ;  /* 0x0000000000142947 */ /* 0x000fea0003800000 */
[----:B------:R-:W4:Y:S01]  /*0b30*/  S2UR UR5, SR_CgaCtaId ;  /* 0x00000000000579c3 */ /* 0x000f220000008800 */
[----:B------:R-:W-:Y:S02]  /*0b40*/  UMOV UR4, 0x400 ;  /* 0x0000040000047882 */ /* 0x000fe40000000000 */
[----:B----4-:R-:W-:-:S06]  /*0b50*/  ULEA UR4, UR5, UR4, 0x18 ;  /* 0x0000000405047291 */ /* 0x010fcc000f8ec0ff */
[----:B------:R-:W-:-:S05]  /*0b60*/  LEA R16, R16, UR4, 0x2 ;  /* 0x0000000410107c11 */ /* 0x000fca000f8e10ff */
[----:B------:R4:W-:Y:S02]  /*0b70*/  ATOMS.POPC.INC.32 RZ, [R16+URZ] ;  /* 0x0000000010ff7f8c */ /* 0x0009e4000d8000ff */
.L_x_21:
[----:B------:R-:W-:Y:S05]  /*0b80*/  BSYNC.RECONVERGENT B2 ;  /* 0x0000000000027941 */ /* 0x000fea0003800200 */
.L_x_20:
[----:B------:R-:W-:Y:S04]  /*0b90*/  BSSY.RECONVERGENT B2, `(.L_x_22) ;  /* 0x0000007000027945 */ /* 0x000fe80003800200 */
[----:B------:R-:W-:Y:S05]  /*0ba0*/  @P3 BRA `(.L_x_23) ;  /* 0x0000000000143947 */ /* 0x000fea0003800000 */
[----:B------:R-:W5:Y:S01]  /*0bb0*/  S2UR UR5, SR_CgaCtaId ;  /* 0x00000000000579c3 */ /* 0x000f620000008800 */
[----:B------:R-:W-:Y:S02]  /*0bc0*/  UMOV UR4, 0x400 ;  /* 0x0000040000047882 */ /* 0x000fe40000000000 */
[----:B-----5:R-:W-:-:S06]  /*0bd0*/  ULEA UR4, UR5, UR4, 0x18 ;  /* 0x0000000405047291 */ /* 0x020fcc000f8ec0ff */
[----:B------:R-:W-:-:S05]  /*0be0*/  LEA R17, R17, UR4, 0x2 ;  /* 0x0000000411117c11 */ /* 0x000fca000f8e10ff */
[----:B------:R0:W-:Y:S02]  /*0bf0*/  ATOMS.POPC.INC.32 RZ, [R17+URZ] ;  /* 0x0000000011ff7f8c */ /* 0x0001e4000d8000ff */
.L_x_23:
[----:B------:R-:W-:Y:S05]  /*0c00*/  BSYNC.RECONVERGENT B2 ;  /* 0x0000000000027941 */ /* 0x000fea0003800200 */
.L_x_22:
[----:B------:R-:W-:Y:S04]  /*0c10*/  BSSY.RECONVERGENT B2, `(.L_x_24) ;  /* 0x0000007000027945 */ /* 0x000fe80003800200 */
[----:B------:R-:W-:Y:S05]  /*0c20*/  @P4 BRA `(.L_x_25) ;  /* 0x0000000000144947 */ /* 0x000fea0003800000 */
[----:B------:R-:W5:Y:S01]  /*0c30*/  S2UR UR5, SR_CgaCtaId ;  /* 0x00000000000579c3 */ /* 0x000f620000008800 */
[----:B------:R-:W-:Y:S02]  /*0c40*/  UMOV UR4, 0x400 ;  /* 0x0000040000047882 */ /* 0x000fe40000000000 */
[----:B-----5:R-:W-:-:S06]  /*0c50*/  ULEA UR4, UR5, UR4, 0x18 ;  /* 0x0000000405047291 */ /* 0x020fcc000f8ec0ff */
[----:B------:R-:W-:-:S05]  /*0c60*/  LEA R18, R18, UR4, 0x2 ;  /* 0x0000000412127c11 */ /* 0x000fca000f8e10ff */
[----:B------:R0:W-:Y:S02]  /*0c70*/  ATOMS.POPC.INC.32 RZ, [R18+URZ] ;  /* 0x0000000012ff7f8c */ /* 0x0001e4000d8000ff */
.L_x_25:
[----:B------:R-:W-:Y:S05]  /*0c80*/  BSYNC.RECONVERGENT B2 ;  /* 0x0000000000027941 */ /* 0x000fea0003800200 */
.L_x_24:
[----:B------:R-:W-:Y:S04]  /*0c90*/  BSSY.RECONVERGENT B2, `(.L_x_26) ;  /* 0x0000007000027945 */ /* 0x000fe80003800200 */
[----:B------:R-:W-:Y:S05]  /*0ca0*/  @P5 BRA `(.L_x_27) ;  /* 0x0000000000145947 */ /* 0x000fea0003800000 */
[----:B------:R-:W5:Y:S01]  /*0cb0*/  S2UR UR5, SR_CgaCtaId ;  /* 0x00000000000579c3 */ /* 0x000f620000008800 */
[----:B------:R-:W-:Y:S02]  /*0cc0*/  UMOV UR4, 0x400 ;  /* 0x0000040000047882 */ /* 0x000fe40000000000 */
[----:B-----5:R-:W-:-:S06]  /*0cd0*/  ULEA UR4, UR5, UR4, 0x18 ;  /* 0x0000000405047291 */ /* 0x020fcc000f8ec0ff */
[----:B------:R-:W-:-:S05]  /*0ce0*/  LEA R19, R19, UR4, 0x2 ;  /* 0x0000000413137c11 */ /* 0x000fca000f8e10ff */
[----:B------:R0:W-:Y:S02]  /*0cf0*/  ATOMS.POPC.INC.32 RZ, [R19+URZ] ;  /* 0x0000000013ff7f8c */ /* 0x0001e4000d8000ff */
.L_x_27:
[----:B------:R-:W-:Y:S05]  /*0d00*/  BSYNC.RECONVERGENT B2 ;  /* 0x0000000000027941 */ /* 0x000fea0003800200 */
.L_x_26:
[----:B------:R-:W-:Y:S01]  /*0d10*/  VIADD R8, R8, 0xffffff9f ;  /* 0xffffff9f08087836 */ /* 0x000fe20000000000 */
[----:B------:R-:W-:Y:S01]  /*0d20*/  BSSY.RECONVERGENT B2, `(.L_x_28) ;  /* 0x000001d000027945 */ /* 0x000fe20003800200 */
[----:B------:R-:W-:Y:S01]  /*0d30*/  VIADD R9, R9, 0xffffff9f ;  /* 0xffffff9f09097836 */ /* 0x000fe20000000000 */
[----:B------:R-:W-:Y:S01]  /*0d40*/  ISETP.NE.AND P0, PT, R7, RZ, PT ;  /* 0x000000ff0700720c */ /* 0x000fe20003f05270 */
        /* <DEDUP_REMOVED lines=9> */
[----:B------:R-:W-:-:S02]  /*0de0*/  LOP3.LUT R10, R10, 0xff, RZ, 0xc0, !PT ;  /* 0x000000ff0a0a7812 */ /* 0x000fc400078ec0ff */
[----:B------:R-:W-:Y:S02]  /*0df0*/  LOP3.LUT R11, R11, 0xff, RZ, 0xc0, !PT ;  /* 0x000000ff0b0b7812 */ /* 0x000fe400078ec0ff */
[----:B------:R-:W-:Y:S02]  /*0e00*/  LOP3.LUT R12, R12, 0xff, RZ, 0xc0, !PT ;  /* 0x000000ff0c0c7812 */ /* 0x000fe400078ec0ff */
[----:B------:R-:W-:Y:S02]  /*0e10*/  LOP3.LUT R13, R13, 0xff, RZ, 0xc0, !PT ;  /* 0x000000ff0d0d7812 */ /* 0x000fe400078ec0ff */
[----:B------:R-:W-:Y:S02]  /*0e20*/  LOP3.LUT R14, R14, 0xff, RZ, 0xc0, !PT ;  /* 0x000000ff0e0e7812 */ /* 0x000fe400078ec0ff */
[----:B---3--:R-:W-:Y:S02]  /*0e30*/  P2R R15, PR, RZ, 0x8 ;  /* 0x00000008ff0f7803 */ /* 0x008fe40000000000 */
[----:B------:R-:W-:-:S02]  /*0e40*/  ISETP.GT.U32.AND P1, PT, R10, 0x19, PT ;  /* 0x000000190a00780c */ /* 0x000fc40003f24070 */
[----:B------:R-:W-:Y:S02]  /*0e50*/  ISETP.GT.U32.AND P2, PT, R11, 0x19, PT ;  /* 0x000000190b00780c */ /* 0x000fe40003f44070 */
[----:B------:R-:W-:Y:S02]  /*0e60*/  ISETP.GT.U32.AND P3, PT, R12, 0x19, PT ;  /* 0x000000190c00780c */ /* 0x000fe40003f64070 */
[----:B------:R-:W-:Y:S02]  /*0e70*/  ISETP.GT.U32.AND P4, PT, R13, 0x19, PT ;  /* 0x000000190d00780c */ /* 0x000fe40003f84070 */
[----:B------:R-:W-:Y:S01]  /*0e80*/  ISETP.GT.U32.AND P5, PT, R14, 0x19, PT ;  /* 0x000000190e00780c */ /* 0x000fe20003fa4070 */
[----:B------:R-:W-:-:S12]  /*0e90*/  @P6 BRA `(.L_x_29) ;  /* 0x0000000000146947 */ /* 0x000fd80003800000 */
[----:B------:R-:W3:Y:S01]  /*0ea0*/  S2UR UR5, SR_CgaCtaId ;  /* 0x00000000000579c3 */ /* 0x000ee20000008800 */
[----:B------:R-:W-:Y:S02]  /*0eb0*/  UMOV UR4, 0x400 ;  /* 0x0000040000047882 */ /* 0x000fe40000000000 */
[----:B---3--:R-:W-:-:S06]  /*0ec0*/  ULEA UR4, UR5, UR4, 0x18 ;  /* 0x0000000405047291 */ /* 0x008fcc000f8ec0ff */
[----:B------:R-:W-:-:S05]  /*0ed0*/  LEA R8, R8, UR4, 0x2 ;  /* 0x0000000408087c11 */ /* 0x000fca000f8e10ff */
[----:B------:R3:W-:Y:S02]  /*0ee0*/  ATOMS.POPC.INC.32 RZ, [R8+URZ] ;  /* 0x0000000008ff7f8c */ /* 0x0007e4000d8000ff */
.L_x_29:
[----:B------:R-:W-:Y:S05]  /*0ef0*/  BSYNC.RECONVERGENT B2 ;  /* 0x0000000000027941 */ /* 0x000fea0003800200 */
.L_x_28:
[----:B------:R-:W-:Y:S01]  /*0f00*/  ISETP.NE.AND P6, PT, R15, RZ, PT ;  /* 0x000000ff0f00720c */ /* 0x000fe20003fc5270 */
[----:B------:R-:W-:-:S12]  /*0f10*/  BSSY.RECONVERGENT B2, `(.L_x_30) ;  /* 0x0000007000027945 */ /* 0x000fd80003800200 */
[----:B------:R-:W-:Y:S05]  /*0f20*/  @P6 BRA `(.L_x_31) ;  /* 0x0000000000146947 */ /* 0x000fea0003800000 */
[----:B------:R-:W5:Y:S01]  /*0f30*/  S2UR UR5, SR_CgaCtaId ;  /* 0x00000000000579c3 */ /* 0x000f620000008800 */
[----:B------:R-:W-:Y:S02]  /*0f40*/  UMOV UR4, 0x400 ;  /* 0x0000040000047882 */ /* 0x000fe40000000000 */
[----:B-----5:R-:W-:-:S06]  /*0f50*/  ULEA UR4, UR5, UR4, 0x18 ;  /* 0x0000000405047291 */ /* 0x020fcc000f8ec0ff */
[----:B---3--:R-:W-:-:S05]  /*0f60*/  LEA R8, R9, UR4, 0x2 ;  /* 0x0000000409087c11 */ /* 0x008fca000f8e10ff */
[----:B------:R3:W-:Y:S02]  /*0f70*/  ATOMS.POPC.INC.32 RZ, [R8+URZ] ;  /* 0x0000000008ff7f8c */ /* 0x0007e4000d8000ff */
.L_x_31:
[----:B------:R-:W-:Y:S05]  /*0f80*/  BSYNC.RECONVERGENT B2 ;  /* 0x0000000000027941 */ /* 0x000fea0003800200 */
.L_x_30:
[----:B------:R-:W-:Y:S04]  /*0f90*/  BSSY.RECONVERGENT B2, `(.L_x_32) ;  /* 0x0000007000027945 */ /* 0x000fe80003800200 */
[----:B------:R-:W-:Y:S05]  /*0fa0*/  @P1 BRA `(.L_x_33) ;  /* 0x0000000000141947 */ /* 0x000fea0003800000 */
[----:B------:R-:W5:Y:S01]  /*0fb0*/  S2UR UR5, SR_CgaCtaId ;  /* 0x00000000000579c3 */ /* 0x000f620000008800 */
[----:B------:R-:W-:Y:S02]  /*0fc0*/  UMOV UR4, 0x400 ;  /* 0x0000040000047882 */ /* 0x000fe40000000000 */
[----:B-----5:R-:W-:-:S06]  /*0fd0*/  ULEA UR4, UR5, UR4, 0x18 ;  /* 0x0000000405047291 */ /* 0x020fcc000f8ec0ff */
[----:B---3--:R-:W-:-:S05]  /*0fe0*/  LEA R8, R10, UR4, 0x2 ;  /* 0x000000040a087c11 */ /* 0x008fca000f8e10ff */
[----:B------:R3:W-:Y:S02]  /*0ff0*/  ATOMS.POPC.INC.32 RZ, [R8+URZ] ;  /* 0x0000000008ff7f8c */ /* 0x0007e4000d8000ff */
.L_x_33:
[----:B------:R-:W-:Y:S05]  /*1000*/  BSYNC.RECONVERGENT B2 ;  /* 0x0000000000027941 */ /* 0x000fea0003800200 */
.L_x_32:
[----:B------:R-:W-:Y:S04]  /*1010*/  BSSY.RECONVERGENT B2, `(.L_x_34) ;  /* 0x0000007000027945 */ /* 0x000fe80003800200 */
[----:B------:R-:W-:Y:S05]  /*1020*/  @P2 BRA `(.L_x_35) ;  /* 0x0000000000142947 */ /* 0x000fea0003800000 */
[----:B------:R-:W5:Y:S01]  /*1030*/  S2UR UR5, SR_CgaCtaId ;  /* 0x00000000000579c3 */ /* 0x000f620000008800 */
[----:B------:R-:W-:Y:S02]  /*1040*/  UMOV UR4, 0x400 ;  /* 0x0000040000047882 */ /* 0x000fe40000000000 */
[----:B-----5:R-:W-:-:S06]  /*1050*/  ULEA UR4, UR5, UR4, 0x18 ;  /* 0x0000000405047291 */ /* 0x020fcc000f8ec0ff */
[----:B---3--:R-:W-:-:S05]  /*1060*/  LEA R8, R11, UR4, 0x2 ;  /* 0x000000040b087c11 */ /* 0x008fca000f8e10ff */
[----:B------:R3:W-:Y:S02]  /*1070*/  ATOMS.POPC.INC.32 RZ, [R8+URZ] ;  /* 0x0000000008ff7f8c */ /* 0x0007e4000d8000ff */
.L_x_35:
[----:B------:R-:W-:Y:S05]  /*1080*/  BSYNC.RECONVERGENT B2 ;  /* 0x0000000000027941 */ /* 0x000fea0003800200 */
.L_x_34:
[----:B------:R-:W-:Y:S04]  /*1090*/  BSSY.RECONVERGENT B2, `(.L_x_36) ;  /* 0x0000007000027945 */ /* 0x000fe80003800200 */
[----:B------:R-:W-:Y:S05]  /*10a0*/  @P3 BRA `(.L_x_37) ;  /* 0x0000000000143947 */ /* 0x000fea0003800000 */
[----:B------:R-:W5:Y:S01]  /*10b0*/  S2UR UR5, SR_CgaCtaId ;  /* 0x00000000000579c3 */ /* 0x000f620000008800 */
[----:B------:R-:W-:Y:S02]  /*10c0*/  UMOV UR4, 0x400 ;  /* 0x0000040000047882 */ /* 0x000fe40000000000 */
[----:B-----5:R-:W-:-:S06]  /*10d0*/  ULEA UR4, UR5, UR4, 0x18 ;  /* 0x0000000405047291 */ /* 0x020fcc000f8ec0ff */
[----:B---3--:R-:W-:-:S05]  /*10e0*/  LEA R8, R12, UR4, 0x2 ;  /* 0x000000040c087c11 */ /* 0x008fca000f8e10ff */
[----:B------:R3:W-:Y:S02]  /*10f0*/  ATOMS.POPC.INC.32 RZ, [R8+URZ] ;  /* 0x0000000008ff7f8c */ /* 0x0007e4000d8000ff */
.L_x_37:
[----:B------:R-:W-:Y:S05]  /*1100*/  BSYNC.RECONVERGENT B2 ;  /* 0x0000000000027941 */ /* 0x000fea0003800200 */
.L_x_36:
[----:B------:R-:W-:Y:S04]  /*1110*/  BSSY.RECONVERGENT B2, `(.L_x_38) ;  /* 0x0000007000027945 */ /* 0x000fe80003800200 */
[----:B------:R-:W-:Y:S05]  /*1120*/  @P4 BRA `(.L_x_39) ;  /* 0x0000000000144947 */ /* 0x000fea0003800000 */
[----:B------:R-:W5:Y:S01]  /*1130*/  S2UR UR5, SR_CgaCtaId ;  /* 0x00000000000579c3 */ /* 0x000f620000008800 */
[----:B------:R-:W-:Y:S02]  /*1140*/  UMOV UR4, 0x400 ;  /* 0x0000040000047882 */ /* 0x000fe40000000000 */
[----:B-----5:R-:W-:-:S06]  /*1150*/  ULEA UR4, UR5, UR4, 0x18 ;  /* 0x0000000405047291 */ /* 0x020fcc000f8ec0ff */
[----:B---3--:R-:W-:-:S05]  /*1160*/  LEA R8, R13, UR4, 0x2 ;  /* 0x000000040d087c11 */ /* 0x008fca000f8e10ff */
[----:B------:R3:W-:Y:S02]  /*1170*/  ATOMS.POPC.INC.32 RZ, [R8+URZ] ;  /* 0x0000000008ff7f8c */ /* 0x0007e4000d8000ff */
.L_x_39:
[----:B------:R-:W-:Y:S05]  /*1180*/  BSYNC.RECONVERGENT B2 ;  /* 0x0000000000027941 */ /* 0x000fea0003800200 */
.L_x_38:
[----:B------:R-:W-:Y:S04]  /*1190*/  BSSY.RECONVERGENT B2, `(.L_x_40) ;  /* 0x0000007000027945 */ /* 0x000fe80003800200 */
[----:B------:R-:W-:Y:S05]  /*11a0*/  @P5 BRA `(.L_x_41) ;  /* 0x0000000000145947 */ /* 0x000fea0003800000 */
[----:B------:R-:W5:Y:S01]  /*11b0*/  S2UR UR5, SR_CgaCtaId ;  /* 0x00000000000579c3 */ /* 0x000f620000008800 */
[----:B------:R-:W-:Y:S02]  /*11c0*/  UMOV UR4, 0x400 ;  /* 0x0000040000047882 */ /* 0x000fe40000000000 */
[----:B-----5:R-:W-:-:S06]  /*11d0*/  ULEA UR4, UR5, UR4, 0x18 ;  /* 0x0000000405047291 */ /* 0x020fcc000f8ec0ff */
[----:B---3--:R-:W-:-:S05]  /*11e0*/  LEA R8, R14, UR4, 0x2 ;  /* 0x000000040e087c11 */ /* 0x008fca000f8e10ff */
[----:B------:R3:W-:Y:S02]  /*11f0*/  ATOMS.POPC.INC.32 RZ, [R8+URZ] ;  /* 0x0000000008ff7f8c */ /* 0x0007e4000d8000ff */
.L_x_41:
[----:B------:R-:W-:Y:S05]  /*1200*/  BSYNC.RECONVERGENT B2 ;  /* 0x0000000000027941 */ /* 0x000fea0003800200 */
.L_x_40:
[----:B------:R-:W-:Y:S01]  /*1210*/  IADD3 R2, P1, PT, R2, 0x10, RZ ;  /* 0x0000001002027810 */ /* 0x000fe20007f3e0ff */
[----:B------:R-:W-:-:S04]  /*1220*/  VIADD R4, R4, 0x10 ;  /* 0x0000001004047836 */ /* 0x000fc80000000000 */
[----:B------:R-:W-:Y:S01]  /*1230*/  IMAD.X R3, RZ, RZ, R3, P1 ;  /* 0x000000ffff037224 */ /* 0x000fe200008e0603 */
[----:B------:R-:W-:Y:S07]  /*1240*/  @P0 BRA `(.L_x_42) ;  /* 0xfffffff000d80947 */ /* 0x000fee000383ffff */
.L_x_9:
[----:B------:R-:W-:Y:S05]  /*1250*/  BSYNC.RECONVERGENT B1 ;  /* 0x0000000000017941 */ /* 0x000fea0003800200 */
.L_x_8:
[----:B------:R-:W-:-:S13]  /*1260*/  ISETP.NE.AND P0, PT, R23, RZ, PT ;  /* 0x000000ff1700720c */ /* 0x000fda0003f05270 */
[----:B------:R-:W-:Y:S05]  /*1270*/  @!P0 BRA `(.L_x_7) ;  /* 0x0000000800f88947 */ /* 0x000fea0003800000 */
[----:B------:R-:W-:Y:S01]  /*1280*/  ISETP.GE.U32.AND P0, PT, R23, 0x8, PT ;  /* 0x000000081700780c */ /* 0x000fe20003f06070 */
[----:B------:R-:W-:Y:S01]  /*1290*/  BSSY.RECONVERGENT B1, `(.L_x_43) ;  /* 0x0000069000017945 */ /* 0x000fe20003800200 */
[----:B------:R-:W-:-:S11]  /*12a0*/  LOP3.LUT R15, R6, 0x7, RZ, 0xc0, !PT ;  /* 0x00000007060f7812 */ /* 0x000fd600078ec0ff */
[----:B------:R-:W-:Y:S05]  /*12b0*/  @!P0 BRA `(.L_x_44) ;  /* 0x0000000400988947 */ /* 0x000fea0003800000 */
[----:B------:R-:W5:Y:S02]  /*12c0*/  LDCU.64 UR4, c[0x0][0x380] ;  /* 0x00007000ff0477ac */ /* 0x000f640008000a00 */
[----:B-----5:R-:W-:-:S05]  /*12d0*/  IADD3 R2, P0, PT, R4, UR4, RZ ;  /* 0x0000000404027c10 */ /* 0x020fca000ff1e0ff */
[----:B------:R-:W-:-:S05]  /*12e0*/  IMAD.X R3, RZ, RZ, UR5, P0 ;  /* 0x00000005ff037e24 */ /* 0x000fca00080e06ff */
[----:B------:R-:W5:Y:S04]  /*12f0*/  LDG.E.U8 R7, desc[UR6][R2.64] ;  /* 0x0000000602077981 */ /* 0x000f68000c1e1100 */
[----:B---3--:R-:W3:Y:S04]  /*1300*/  LDG.E.U8 R8, desc[UR6][R2.64+0x1] ;  /* 0x0000010602087981 */ /* 0x008ee8000c1e1100 */
[----:B------:R-:W2:Y:S04]  /*1310*/  LDG.E.U8 R9, desc[UR6][R2.64+0x2] ;  /* 0x0000020602097981 */ /* 0x000ea8000c1e1100 */
[----:B------:R-:W4:Y:S04]  /*1320*/  LDG.E.U8 R10, desc[UR6][R2.64+0x3] ;  /* 0x00000306020a7981 */ /* 0x000f28000c1e1100 */
[----:B------:R-:W4:Y:S04]  /*1330*/  LDG.E.U8 R11, desc[UR6][R2.64+0x4] ;  /* 0x00000406020b7981 */ /* 0x000f28000c1e1100 */
[----:B------:R-:W4:Y:S04]  /*1340*/  LDG.E.U8 R12, desc[UR6][R2.64+0x5] ;  /* 0x00000506020c7981 */ /* 0x000f28000c1e1100 */
[----:B------:R-:W4:Y:S04]  /*1350*/  LDG.E.U8 R13, desc[UR6][R2.64+0x6] ;  /* 0x00000606020d7981 */ /* 0x000f28000c1e1100 */
[----:B------:R0:W4:Y:S01]  /*1360*/  LDG.E.U8 R14, desc[UR6][R2.64+0x7] ;  /* 0x00000706020e7981 */ /* 0x000122000c1e1100 */
[----:B------:R-:W-:Y:S01]  /*1370*/  BSSY.RECONVERGENT B2, `(.L_x_45) ;  /* 0x0000020000027945 */ /* 0x000fe20003800200 */
[----:B-----5:R-:W-:-:S02]  /*1380*/  VIADD R7, R7, 0xffffff9f ;  /* 0xffffff9f07077836 */ /* 0x020fc40000000000 */
[----:B---3--:R-:W-:-:S03]  /*1390*/  VIADD R8, R8, 0xffffff9f ;  /* 0xffffff9f08087836 */ /* 0x008fc60000000000 */
[----:B------:R-:W-:Y:S01]  /*13a0*/  LOP3.LUT R7, R7, 0xff, RZ, 0xc0, !PT ;  /* 0x000000ff07077812 */ /* 0x000fe200078ec0ff */
[----:B--2---:R-:W-:-:S03]  /*13b0*/  VIADD R9, R9, 0xffffff9f ;  /* 0xffffff9f09097836 */ /* 0x004fc60000000000 */
[----:B------:R-:W-:Y:S02]  /*13c0*/  ISETP.GT.U32.AND P6, PT, R7, 0x19, PT ;  /* 0x000000190700780c */ /* 0x000fe40003fc4070 */
[----:B------:R-:W-:Y:S01]  /*13d0*/  LOP3.LUT R8, R8, 0xff, RZ, 0xc0, !PT ;  /* 0x000000ff08087812 */ /* 0x000fe200078ec0ff */
[----:B----4-:R-:W-:Y:S01]  /*13e0*/  VIADD R10, R10, 0xffffff9f ;  /* 0xffffff9f0a0a7836 */ /* 0x010fe20000000000 */
[----:B------:R-:W-:Y:S02]  /*13f0*/  LOP3.LUT R9, R9, 0xff, RZ, 0xc0, !PT ;  /* 0x000000ff09097812 */ /* 0x000fe400078ec0ff */
[----:B------:R-:W-:Y:S01]  /*1400*/  ISETP.GT.U32.AND P2, PT, R8, 0x19, PT ;  /* 0x000000190800780c */ /* 0x000fe20003f44070 */
[----:B------:R-:W-:Y:S01]  /*1410*/  VIADD R11, R11, 0xffffff9f ;  /* 0xffffff9f0b0b7836 */ /* 0x000fe20000000000 */
[----:B------:R-:W-:Y:S02]  /*1420*/  LOP3.LUT R10, R10, 0xff, RZ, 0xc0, !PT ;  /* 0x000000ff0a0a7812 */ /* 0x000fe400078ec0ff */
[----:B0-----:R-:W-:Y:S01]  /*1430*/  P2R R3, PR, RZ, 0x4 ;  /* 0x00000004ff037803 */ /* 0x001fe20000000000 */
[----:B------:R-:W-:Y:S01]  /*1440*/  VIADD R12, R12, 0xffffff9f ;  /* 0xffffff9f0c0c7836 */ /* 0x000fe20000000000 */
[----:B------:R-:W-:-:S02]  /*1450*/  LOP3.LUT R11, R11, 0xff, RZ, 0xc0, !PT ;  /* 0x000000ff0b0b7812 */ /* 0x000fc400078ec0ff */
[----:B------:R-:W-:Y:S01]  /*1460*/  ISETP.GT.U32.AND P0, PT, R9, 0x19, PT ;  /* 0x000000190900780c */ /* 0x000fe20003f04070 */
[----:B------:R-:W-:Y:S01]  /*1470*/  VIADD R13, R13, 0xffffff9f ;  /* 0xffffff9f0d0d7836 */ /* 0x000fe20000000000 */
[----:B------:R-:W-:Y:S02]  /*1480*/  LOP3.LUT R12, R12, 0xff, RZ, 0xc0, !PT ;  /* 0x000000ff0c0c7812 */ /* 0x000fe400078ec0ff */
[----:B------:R-:W-:Y:S01]  /*1490*/  ISETP.GT.U32.AND P1, PT, R10, 0x19, PT ;  /* 0x000000190a00780c */ /* 0x000fe20003f24070 */
[----:B------:R-:W-:Y:S01]  /*14a0*/  VIADD R14, R14, 0xffffff9f ;  /* 0xffffff9f0e0e7836 */ /* 0x000fe20000000000 */
[----:B------:R-:W-:Y:S02]  /*14b0*/  LOP3.LUT R13, R13, 0xff, RZ, 0xc0, !PT ;  /* 0x000000ff0d0d7812 */ /* 0x000fe400078ec0ff */
[----:B------:R-:W-:Y:S02]  /*14c0*/  ISETP.GT.U32.AND P2, PT, R11, 0x19, PT ;  /* 0x000000190b00780c */ /* 0x000fe40003f44070 */
[----:B------:R-:W-:-:S02]  /*14d0*/  LOP3.LUT R14, R14, 0xff, RZ, 0xc0, !PT ;  /* 0x000000ff0e0e7812 */ /* 0x000fc400078ec0ff */
        /* <DEDUP_REMOVED lines=9> */
.L_x_46:
[----:B------:R-:W-:Y:S05]  /*1570*/  BSYNC.RECONVERGENT B2 ;  /* 0x0000000000027941 */ /* 0x000fea0003800200 */
.L_x_45:
[----:B------:R-:W-:Y:S01]  /*1580*/  ISETP.NE.AND P6, PT, R3, RZ, PT ;  /* 0x000000ff0300720c */ /* 0x000fe20003fc5270 */
[----:B------:R-:W-:-:S12]  /*1590*/  BSSY.RECONVERGENT B2, `(.L_x_47) ;  /* 0x0000007000027945 */ /* 0x000fd80003800200 */
[----:B------:R-:W-:Y:S05]  /*15a0*/  @P6 BRA `(.L_x_48) ;  /* 0x0000000000146947 */ /* 0x000fea0003800000 */
[----:B------:R-:W2:Y:S01]  /*15b0*/  S2UR UR5, SR_CgaCtaId ;  /* 0x00000000000579c3 */ /* 0x000ea20000008800 */
[----:B------:R-:W-:Y:S02]  /*15c0*/  UMOV UR4, 0x400 ;  /* 0x0000040000047882 */ /* 0x000fe40000000000 */
[----:B--2---:R-:W-:-:S06]  /*15d0*/  ULEA UR4, UR5, UR4, 0x18 ;  /* 0x0000000405047291 */ /* 0x004fcc000f8ec0ff */
[----:B0-----:R-:W-:-:S05]  /*15e0*/  LEA R2, R8, UR4, 0x2 ;  /* 0x0000000408027c11 */ /* 0x001fca000f8e10ff */
[----:B------:R2:W-:Y:S02]  /*15f0*/  ATOMS.POPC.INC.32 RZ, [R2+URZ] ;  /* 0x0000000002ff7f8c */ /* 0x0005e4000d8000ff */
.L_x_48:
[----:B------:R-:W-:Y:S05]  /*1600*/  BSYNC.RECONVERGENT B2 ;  /* 0x0000000000027941 */ /* 0x000fea0003800200 */
.L_x_47:
[----:B------:R-:W-:Y:S04]  /*1610*/  BSSY.RECONVERGENT B2, `(.L_x_49) ;  /* 0x0000007000027945 */ /* 0x000fe80003800200 */
[----:B------:R-:W-:Y:S05]  /*1620*/  @P0 BRA `(.L_x_50) ;  /* 0x0000000000140947 */ /* 0x000fea0003800000 */
[----:B------:R-:W3:Y:S01]  /*1630*/  S2UR UR5, SR_CgaCtaId ;  /* 0x00000000000579c3 */ /* 0x000ee20000008800 */
[----:B------:R-:W-:Y:S02]  /*1640*/  UMOV UR4, 0x400 ;  /* 0x0000040000047882 */ /* 0x000fe40000000000 */
[----:B---3--:R-:W-:-:S06]  /*1650*/  ULEA UR4, UR5, UR4, 0x18 ;  /* 0x0000000405047291 */ /* 0x008fcc000f8ec0ff */
[----:B0-2---:R-:W-:-:S05]  /*1660*/  LEA R2, R9, UR4, 0x2 ;  /* 0x0000000409027c11 */ /* 0x005fca000f8e10ff */
[----:B------:R3:W-:Y:S02]  /*1670*/  ATOMS.POPC.INC.32 RZ, [R2+URZ] ;  /* 0x0000000002ff7f8c */ /* 0x0007e4000d8000ff */
.L_x_50:
[----:B------:R-:W-:Y:S05]  /*1680*/  BSYNC.RECONVERGENT B2 ;  /* 0x0000000000027941 */ /* 0x000fea0003800200 */
.L_x_49:
[----:B------:R-:W-:Y:S04]  /*1690*/  BSSY.RECONVERGENT B2, `(.L_x_51) ;  /* 0x0000007000027945 */ /* 0x000fe80003800200 */
[----:B------:R-:W-:Y:S05]  /*16a0*/  @P1 BRA `(.L_x_52) ;  /* 0x0000000000141947 */ /* 0x000fea0003800000 */
[----:B------:R-:W4:Y:S01]  /*16b0*/  S2UR UR5, SR_CgaCtaId ;  /* 0x00000000000579c3 */ /* 0x000f220000008800 */
[----:B------:R-:W-:Y:S02]  /*16c0*/  UMOV UR4, 0x400 ;  /* 0x0000040000047882 */ /* 0x000fe40000000000 */
[----:B----4-:R-:W-:-:S06]  /*16d0*/  ULEA UR4, UR5, UR4, 0x18 ;  /* 0x0000000405047291 */ /* 0x010fcc000f8ec0ff */
[----:B0-23--:R-:W-:-:S05]  /*16e0*/  LEA R2, R10, UR4, 0x2 ;  /* 0x000000040a027c11 */ /* 0x00dfca000f8e10ff */
[----:B------:R4:W-:Y:S02]  /*16f0*/  ATOMS.POPC.INC.32 RZ, [R2+URZ] ;  /* 0x0000000002ff7f8c */ /* 0x0009e4000d8000ff */
.L_x_52:
[----:B------:R-:W-:Y:S05]  /*1700*/  BSYNC.RECONVERGENT B2 ;  /* 0x0000000000027941 */ /* 0x000fea0003800200 */
.L_x_51:
[----:B------:R-:W-:Y:S04]  /*1710*/  BSSY.RECONVERGENT B2, `(.L_x_53) ;  /* 0x0000007000027945 */ /* 0x000fe80003800200 */
[----:B------:R-:W-:Y:S05]  /*1720*/  @P2 BRA `(.L_x_54) ;  /* 0x0000000000142947 */ /* 0x000fea0003800000 */
[----:B------:R-:W5:Y:S01]  /*1730*/  S2UR UR5, SR_CgaCtaId ;  /* 0x00000000000579c3 */ /* 0x000f620000008800 */
[----:B------:R-:W-:Y:S02]  /*1740*/  UMOV UR4, 0x400 ;  /* 0x0000040000047882 */ /* 0x000fe40000000000 */
[----:B-----5:R-:W-:-:S06]  /*1750*/  ULEA UR4, UR5, UR4, 0x18 ;  /* 0x0000000405047291 */ /* 0x020fcc000f8ec0ff */
[----:B0-234-:R-:W-:-:S05]  /*1760*/  LEA R2, R11, UR4, 0x2 ;  /* 0x000000040b027c11 */ /* 0x01dfca000f8e10ff */
[----:B------:R0:W-:Y:S02]  /*1770*/  ATOMS.POPC.INC.32 RZ, [R2+URZ] ;  /* 0x0000000002ff7f8c */ /* 0x0001e4000d8000ff */
.L_x_54:
[----:B------:R-:W-:Y:S05]  /*1780*/  BSYNC.RECONVERGENT B2 ;  /* 0x0000000000027941 */ /* 0x000fea0003800200 */
.L_x_53:
[----:B------:R-:W-:Y:S04]  /*1790*/  BSSY.RECONVERGENT B2, `(.L_x_55) ;  /* 0x0000007000027945 */ /* 0x000fe80003800200 */
[----:B------:R-:W-:Y:S05]  /*17a0*/  @P3 BRA `(.L_x_56) ;  /* 0x0000000000143947 */ /* 0x000fea0003800000 */
[----:B------:R-:W5:Y:S01]  /*17b0*/  S2UR UR5, SR_CgaCtaId ;  /* 0x00000000000579c3 */ /* 0x000f620000008800 */
[----:B------:R-:W-:Y:S02]  /*17c0*/  UMOV UR4, 0x400 ;  /* 0x0000040000047882 */ /* 0x000fe40000000000 */
[----:B-----5:R-:W-:-:S06]  /*17d0*/  ULEA UR4, UR5, UR4, 0x18 ;  /* 0x0000000405047291 */ /* 0x020fcc000f8ec0ff */
[----:B0-234-:R-:W-:-:S05]  /*17e0*/  LEA R2, R12, UR4, 0x2 ;  /* 0x000000040c027c11 */ /* 0x01dfca000f8e10ff */
[----:B------:R0:W-:Y:S02]  /*17f0*/  ATOMS.POPC.INC.32 RZ, [R2+URZ] ;  /* 0x0000000002ff7f8c */ /* 0x0001e4000d8000ff */
.L_x_56:
[----:B------:R-:W-:Y:S05]  /*1800*/  BSYNC.RECONVERGENT B2 ;  /* 0x0000000000027941 */ /* 0x000fea0003800200 */
.L_x_55:
[----:B------:R-:W-:Y:S04]  /*1810*/  BSSY.RECONVERGENT B2, `(.L_x_57) ;  /* 0x0000007000027945 */ /* 0x000fe80003800200 */
[----:B------:R-:W-:Y:S05]  /*1820*/  @P4 BRA `(.L_x_58) ;  /* 0x0000000000144947 */ /* 0x000fea0003800000 */
[----:B------:R-:W5:Y:S01]  /*1830*/  S2UR UR5, SR_CgaCtaId ;  /* 0x00000000000579c3 */ /* 0x000f620000008800 */
[----:B------:R-:W-:Y:S02]  /*1840*/  UMOV UR4, 0x400 ;  /* 0x0000040000047882 */ /* 0x000fe40000000000 */
[----:B-----5:R-:W-:-:S06]  /*1850*/  ULEA UR4, UR5, UR4, 0x18 ;  /* 0x0000000405047291 */ /* 0x020fcc000f8ec0ff */
[----:B0-234-:R-:W-:-:S05]  /*1860*/  LEA R2, R13, UR4, 0x2 ;  /* 0x000000040d027c11 */ /* 0x01dfca000f8e10ff */
[----:B------:R0:W-:Y:S02]  /*1870*/  ATOMS.POPC.INC.32 RZ, [R2+URZ] ;  /* 0x0000000002ff7f8c */ /* 0x0001e4000d8000ff */
.L_x_58:
[----:B------:R-:W-:Y:S05]  /*1880*/  BSYNC.RECONVERGENT B2 ;  /* 0x0000000000027941 */ /* 0x000fea0003800200 */
.L_x_57:
[----:B------:R-:W-:Y:S04]  /*1890*/  BSSY.RECONVERGENT B2, `(.L_x_59) ;  /* 0x0000007000027945 */ /* 0x000fe80003800200 */
[----:B------:R-:W-:Y:S05]  /*18a0*/  @P5 BRA `(.L_x_60) ;  /* 0x0000000000145947 */ /* 0x000fea0003800000 */
[----:B------:R-:W5:Y:S01]  /*18b0*/  S2UR UR5, SR_CgaCtaId ;  /* 0x00000000000579c3 */ /* 0x000f620000008800 */
[----:B------:R-:W-:Y:S02]  /*18c0*/  UMOV UR4, 0x400 ;  /* 0x0000040000047882 */ /* 0x000fe40000000000 */
[----:B-----5:R-:W-:-:S06]  /*18d0*/  ULEA UR4, UR5, UR4, 0x18 ;  /* 0x0000000405047291 */ /* 0x020fcc000f8ec0ff */
[----:B0-234-:R-:W-:-:S05]  /*18e0*/  LEA R2, R14, UR4, 0x2 ;  /* 0x000000040e027c11 */ /* 0x01dfca000f8e10ff */
[----:B------:R0:W-:Y:S02]  /*18f0*/  ATOMS.POPC.INC.32 RZ, [R2+URZ] ;  /* 0x0000000002ff7f8c */ /* 0x0001e4000d8000ff */
.L_x_60:
[----:B------:R-:W-:Y:S05]  /*1900*/  BSYNC.RECONVERGENT B2 ;  /* 0x0000000000027941 */ /* 0x000fea0003800200 */
.L_x_59:
[----:B------:R-:W-:-:S07]  /*1910*/  VIADD R4, R4, 0x8 ;  /* 0x0000000804047836 */ /* 0x000fce0000000000 */
.L_x_44:
[----:B------:R-:W-:Y:S05]  /*1920*/  BSYNC.RECONVERGENT B1 ;  /* 0x0000000000017941 */ /* 0x000fea0003800200 */
.L_x_43:
[----:B------:R-:W-:-:S13]  /*1930*/  ISETP.NE.AND P0, PT, R15, RZ, PT ;  /* 0x000000ff0f00720c */ /* 0x000fda0003f05270 */
[----:B------:R-:W-:Y:S05]  /*1940*/  @!P0 BRA `(.L_x_7) ;  /* 0x0000000400448947 */ /* 0x000fea0003800000 */
[----:B------:R-:W-:Y:S01]  /*1950*/  ISETP.GE.U32.AND P0, PT, R15, 0x4, PT ;  /* 0x000000040f00780c */ /* 0x000fe20003f06070 */
[----:B------:R-:W-:Y:S01]  /*1960*/  BSSY.RECONVERGENT B1, `(.L_x_61) ;  /* 0x0000037000017945 */ /* 0x000fe20003800200 */
[----:B------:R-:W-:-:S11]  /*1970*/  LOP3.LUT R10, R6, 0x3, RZ, 0xc0, !PT ;  /* 0x00000003060a7812 */ /* 0x000fd600078ec0ff */
[----:B------:R-:W-:Y:S05]  /*1980*/  @!P0 BRA `(.L_x_62) ;  /* 0x0000000000d08947 */ /* 0x000fea0003800000 */
[----:B------:R-:W0:Y:S02]  /*1990*/  LDCU.64 UR4, c[0x0][0x380] ;  /* 0x00007000ff0477ac */ /* 0x000e240008000a00 */
[----:B0-234-:R-:W-:-:S05]  /*19a0*/  IADD3 R2, P0, PT, R4, UR4, RZ ;  /* 0x0000000404027c10 */ /* 0x01dfca000ff1e0ff */
[----:B------:R-:W-:-:S05]  /*19b0*/  IMAD.X R3, RZ, RZ, UR5, P0 ;  /* 0x00000005ff037e24 */ /* 0x000fca00080e06ff */
[----:B------:R-:W2:Y:S04]  /*19c0*/  LDG.E.U8 R6, desc[UR6][R2.64] ;  /* 0x0000000602067981 */ /* 0x000ea8000c1e1100 */
[----:B------:R-:W3:Y:S04]  /*19d0*/  LDG.E.U8 R7, desc[UR6][R2.64+0x1] ;  /* 0x0000010602077981 */ /* 0x000ee8000c1e1100 */
[----:B------:R-:W4:Y:S04]  /*19e0*/  LDG.E.U8 R8, desc[UR6][R2.64+0x2] ;  /* 0x0000020602087981 */ /* 0x000f28000c1e1100 */
[----:B------:R-:W5:Y:S01]  /*19f0*/  LDG.E.U8 R9, desc[UR6][R2.64+0x3] ;  /* 0x0000030602097981 */ /* 0x000f62000c1e1100 */
[----:B------:R-:W-:Y:S01]  /*1a00*/  BSSY.RECONVERGENT B2, `(.L_x_63) ;  /* 0x0000013000027945 */ /* 0x000fe20003800200 */
[----:B--2---:R-:W-:-:S02]  /*1a10*/  VIADD R6, R6, 0xffffff9f ;  /* 0xffffff9f06067836 */ /* 0x004fc40000000000 */
[----:B---3--:R-:W-:-:S03]  /*1a20*/  VIADD R7, R7, 0xffffff9f ;  /* 0xffffff9f07077836 */ /* 0x008fc60000000000 */
[----:B------:R-:W-:Y:S01]  /*1a30*/  LOP3.LUT R6, R6, 0xff, RZ, 0xc0, !PT ;  /* 0x000000ff06067812 */ /* 0x000fe200078ec0ff */
[----:B----4-:R-:W-:-:S03]  /*1a40*/  VIADD R8, R8, 0xffffff9f ;  /* 0xffffff9f08087836 */ /* 0x010fc60000000000 */
[----:B------:R-:W-:Y:S02]  /*1a50*/  ISETP.GT.U32.AND P0, PT, R6, 0x19, PT ;  /* 0x000000190600780c */ /* 0x000fe40003f04070 */
[----:B------:R-:W-:Y:S01]  /*1a60*/  LOP3.LUT R7, R7, 0xff, RZ, 0xc0, !PT ;  /* 0x000000ff07077812 */ /* 0x000fe200078ec0ff */
[----:B-----5:R-:W-:Y:S01]  /*1a70*/  VIADD R9, R9, 0xffffff9f ;  /* 0xffffff9f09097836 */ /* 0x020fe20000000000 */
[----:B------:R-:W-:Y:S02]  /*1a80*/  LOP3.LUT R8, R8, 0xff, RZ, 0xc0, !PT ;  /* 0x000000ff08087812 */ /* 0x000fe400078ec0ff */
[----:B------:R-:W-:Y:S02]  /*1a90*/  ISETP.GT.U32.AND P1, PT, R7, 0x19, PT ;  /* 0x000000190700780c */ /* 0x000fe40003f24070 */
[----:B------:R-:W-:Y:S02]  /*1aa0*/  LOP3.LUT R9, R9, 0xff, RZ, 0xc0, !PT ;  /* 0x000000ff09097812 */ /* 0x000fe400078ec0ff */
[----:B------:R-:W-:-:S02]  /*1ab0*/  ISETP.GT.U32.AND P2, PT, R8, 0x19, PT ;  /* 0x000000190800780c */ /* 0x000fc40003f44070 */
[----:B------:R-:W-:Y:S01]  /*1ac0*/  ISETP.GT.U32.AND P3, PT, R9, 0x19, PT ;  /* 0x000000190900780c */ /* 0x000fe20003f64070 */
[----:B------:R-:W-:-:S12]  /*1ad0*/  @P0 BRA `(.L_x_64) ;  /* 0x0000000000140947 */ /* 0x000fd80003800000 */
[----:B------:R-:W0:Y:S01]  /*1ae0*/  S2UR UR5, SR_CgaCtaId ;  /* 0x00000000000579c3 */ /* 0x000e220000008800 */
[----:B------:R-:W-:Y:S02]  /*1af0*/  UMOV UR4, 0x400 ;  /* 0x0000040000047882 */ /* 0x000fe40000000000 */
[----:B0-----:R-:W-:-:S06]  /*1b00*/  ULEA UR4, UR5, UR4, 0x18 ;  /* 0x0000000405047291 */ /* 0x001fcc000f8ec0ff */
[----:B------:R-:W-:-:S05]  /*1b10*/  LEA R2, R6, UR4, 0x2 ;  /* 0x0000000406027c11 */ /* 0x000fca000f8e10ff */
[----:B------:R0:W-:Y:S02]  /*1b20*/  ATOMS.POPC.INC.32 RZ, [R2+URZ] ;  /* 0x0000000002ff7f8c */ /* 0x0001e4000d8000ff */
.L_x_64:
[----:B------:R-:W-:Y:S05]  /*1b30*/  BSYNC.RECONVERGENT B2 ;  /* 0x0000000000027941 */ /* 0x000fea0003800200 */
.L_x_63:
[----:B------:R-:W-:Y:S04]  /*1b40*/  BSSY.RECONVERGENT B2, `(.L_x_65) ;  /* 0x0000007000027945 */ /* 0x000fe80003800200 */
[----:B------:R-:W-:Y:S05]  /*1b50*/  @P1 BRA `(.L_x_66) ;  /* 0x0000000000141947 */ /* 0x000fea0003800000 */
[----:B------:R-:W2:Y:S01]  /*1b60*/  S2UR UR5, SR_CgaCtaId ;  /* 0x00000000000579c3 */ /* 0x000ea20000008800 */
[----:B------:R-:W-:Y:S02]  /*1b70*/  UMOV UR4, 0x400 ;  /* 0x0000040000047882 */ /* 0x000fe40000000000 */
[----:B--2---:R-:W-:-:S06]  /*1b80*/  ULEA UR4, UR5, UR4, 0x18 ;  /* 0x0000000405047291 */ /* 0x004fcc000f8ec0ff */
[----:B0-----:R-:W-:-:S05]  /*1b90*/  LEA R2, R7, UR4, 0x2 ;  /* 0x0000000407027c11 */ /* 0x001fca000f8e10ff */
[----:B------:R2:W-:Y:S02]  /*1ba0*/  ATOMS.POPC.INC.32 RZ, [R2+URZ] ;  /* 0x0000000002ff7f8c */ /* 0x0005e4000d8000ff */
.L_x_66:
[----:B------:R-:W-:Y:S05]  /*1bb0*/  BSYNC.RECONVERGENT B2 ;  /* 0x0000000000027941 */ /* 0x000fea0003800200 */
.L_x_65:
[----:B------:R-:W-:Y:S04]  /*1bc0*/  BSSY.RECONVERGENT B2, `(.L_x_67) ;  /* 0x0000007000027945 */ /* 0x000fe80003800200 */
[----:B------:R-:W-:Y:S05]  /*1bd0*/  @P2 BRA `(.L_x_68) ;  /* 0x0000000000142947 */ /* 0x000fea0003800000 */
[----:B------:R-:W3:Y:S01]  /*1be0*/  S2UR UR5, SR_CgaCtaId ;  /* 0x00000000000579c3 */ /* 0x000ee20000008800 */
[----:B------:R-:W-:Y:S02]  /*1bf0*/  UMOV UR4, 0x400 ;  /* 0x0000040000047882 */ /* 0x000fe40000000000 */
[----:B---3--:R-:W-:-:S06]  /*1c00*/  ULEA UR4, UR5, UR4, 0x18 ;  /* 0x0000000405047291 */ /* 0x008fcc000f8ec0ff */
[----:B0-2---:R-:W-:-:S05]  /*1c10*/  LEA R2, R8, UR4, 0x2 ;  /* 0x0000000408027c11 */ /* 0x005fca000f8e10ff */
[----:B------:R3:W-:Y:S02]  /*1c20*/  ATOMS.POPC.INC.32 RZ, [R2+URZ] ;  /* 0x0000000002ff7f8c */ /* 0x0007e4000d8000ff */
.L_x_68:
[----:B------:R-:W-:Y:S05]  /*1c30*/  BSYNC.RECONVERGENT B2 ;  /* 0x0000000000027941 */ /* 0x000fea0003800200 */
.L_x_67:
[----:B------:R-:W-:Y:S04]  /*1c40*/  BSSY.RECONVERGENT B2, `(.L_x_69) ;  /* 0x0000007000027945 */ /* 0x000fe80003800200 */
[----:B------:R-:W-:Y:S05]  /*1c50*/  @P3 BRA `(.L_x_70) ;  /* 0x0000000000143947 */ /* 0x000fea0003800000 */
[----:B------:R-:W4:Y:S01]  /*1c60*/  S2UR UR5, SR_CgaCtaId ;  /* 0x00000000000579c3 */ /* 0x000f220000008800 */
[----:B------:R-:W-:Y:S02]  /*1c70*/  UMOV UR4, 0x400 ;  /* 0x0000040000047882 */ /* 0x000fe40000000000 */
[----:B----4-:R-:W-:-:S06]  /*1c80*/  ULEA UR4, UR5, UR4, 0x18 ;  /* 0x0000000405047291 */ /* 0x010fcc000f8ec0ff */
[----:B0-23--:R-:W-:-:S05]  /*1c90*/  LEA R2, R9, UR4, 0x2 ;  /* 0x0000000409027c11 */ /* 0x00dfca000f8e10ff */
[----:B------:R4:W-:Y:S02]  /*1ca0*/  ATOMS.POPC.INC.32 RZ, [R2+URZ] ;  /* 0x0000000002ff7f8c */ /* 0x0009e4000d8000ff */
.L_x_70:
[----:B------:R-:W-:Y:S05]  /*1cb0*/  BSYNC.RECONVERGENT B2 ;  /* 0x0000000000027941 */ /* 0x000fea0003800200 */
.L_x_69:
[----:B------:R-:W-:-:S07]  /*1cc0*/  VIADD R4, R4, 0x4 ;  /* 0x0000000404047836 */ /* 0x000fce0000000000 */
.L_x_62:
[----:B------:R-:W-:Y:S05]  /*1cd0*/  BSYNC.RECONVERGENT B1 ;  /* 0x0000000000017941 */ /* 0x000fea0003800200 */
.L_x_61:
[----:B------:R-:W-:-:S13]  /*1ce0*/  ISETP.NE.AND P0, PT, R10, RZ, PT ;  /* 0x000000ff0a00720c */ /* 0x000fda0003f05270 */
[----:B------:R-:W-:Y:S05]  /*1cf0*/  @!P0 BRA `(.L_x_7) ;  /* 0x0000000000588947 */ /* 0x000fea0003800000 */
[----:B------:R-:W5:Y:S01]  /*1d00*/  S2R R3, SR_CgaCtaId ;  /* 0x0000000000037919 */ /* 0x000f620000008800 */
[----:B------:R-:W1:Y:S01]  /*1d10*/  LDCU.64 UR4, c[0x0][0x380] ;  /* 0x00007000ff0477ac */ /* 0x000e620008000a00 */
[----:B0-234-:R-:W-:Y:S02]  /*1d20*/  MOV R2, 0x400 ;  /* 0x0000040000027802 */ /* 0x01dfe40000000f00 */
[----:B-1----:R-:W-:Y:S01]  /*1d30*/  IADD3 R7, P0, PT, R4, UR4, RZ ;  /* 0x0000000404077c10 */ /* 0x002fe2000ff1e0ff */
[----:B------:R-:W-:Y:S01]  /*1d40*/  IMAD.MOV R4, RZ, RZ, -R10 ;  /* 0x000000ffff047224 */ /* 0x000fe200078e0a0a */
[----:B-----5:R-:W-:-:S03]  /*1d50*/  LEA R9, R3, R2, 0x18 ;  /* 0x0000000203097211 */ /* 0x020fc600078ec0ff */
[----:B------:R-:W-:-:S08]  /*1d60*/  IMAD.X R3, RZ, RZ, UR5, P0 ;  /* 0x00000005ff037e24 */ /* 0x000fd000080e06ff */
.L_x_73:
[----:B0-----:R-:W-:-:S06]  /*1d70*/  IMAD.MOV.U32 R2, RZ, RZ, R7 ;  /* 0x000000ffff027224 */ /* 0x001fcc00078e0007 */
[----:B------:R-:W2:Y:S01]  /*1d80*/  LDG.E.U8 R2, desc[UR6][R2.64] ;  /* 0x0000000602027981 */ /* 0x000ea2000c1e1100 */
[----:B------:R-:W-:Y:S01]  /*1d90*/  VIADD R4, R4, 0x1 ;  /* 0x0000000104047836 */ /* 0x000fe20000000000 */
[----:B------:R-:W-:Y:S01]  /*1da0*/  BSSY.RECONVERGENT B1, `(.L_x_71) ;  /* 0x0000009000017945 */ /* 0x000fe20003800200 */
[----:B------:R-:W-:-:S03]  /*1db0*/  IADD3 R7, P1, PT, R7, 0x1, RZ ;  /* 0x0000000107077810 */ /* 0x000fc60007f3e0ff */
[----:B------:R-:W-:Y:S01]  /*1dc0*/  ISETP.NE.AND P2, PT, R4, RZ, PT ;  /* 0x000000ff0400720c */ /* 0x000fe20003f45270 */
[----:B--2---:R-:W-:-:S05]  /*1dd0*/  VIADD R6, R2, 0xffffff9f ;  /* 0xffffff9f02067836 */ /* 0x004fca0000000000 */
[----:B------:R-:W-:-:S04]  /*1de0*/  LOP3.LUT R6, R6, 0xff, RZ, 0xc0, !PT ;  /* 0x000000ff06067812 */ /* 0x000fc800078ec0ff */
[----:B------:R-:W-:-:S13]  /*1df0*/  ISETP.GT.U32.AND P0, PT, R6, 0x19, PT ;  /* 0x000000190600780c */ /* 0x000fda0003f04070 */
[----:B------:R-:W-:Y:S05]  /*1e00*/  @P0 BRA `(.L_x_72) ;  /* 0x0000000000080947 */ /* 0x000fea0003800000 */
[----:B------:R-:W-:-:S05]  /*1e10*/  IMAD R2, R6, 0x4, R9 ;  /* 0x0000000406027824 */ /* 0x000fca00078e0209 */
[----:B------:R0:W-:Y:S02]  /*1e20*/  ATOMS.POPC.INC.32 RZ, [R2+URZ] ;  /* 0x0000000002ff7f8c */ /* 0x0001e4000d8000ff */
.L_x_72:
[----:B------:R-:W-:Y:S05]  /*1e30*/  BSYNC.RECONVERGENT B1 ;  /* 0x0000000000017941 */ /* 0x000fea0003800200 */
.L_x_71:
[----:B------:R-:W-:Y:S01]  /*1e40*/  IMAD.X R3, RZ, RZ, R3, P1 ;  /* 0x000000ffff037224 */ /* 0x000fe200008e0603 */
[----:B------:R-:W-:Y:S06]  /*1e50*/  @P2 BRA `(.L_x_73) ;  /* 0xfffffffc00c42947 */ /* 0x000fec000383ffff */
.L_x_7:
[----:B------:R-:W-:Y:S05]  /*1e60*/  BSYNC.RECONVERGENT B0 ;  /* 0x0000000000007941 */ /* 0x000fea0003800200 */
.L_x_6:
[----:B------:R-:W-:Y:S01]  /*1e70*/  BAR.SYNC.DEFER_BLOCKING 0x0 ;  /* 0x0000000000007b1d */ /* 0x000fe20000010000 */
[----:B------:R-:W-:-:S13]  /*1e80*/  ISETP.GT.U32.AND P0, PT, R0, 0x19, PT ;  /* 0x000000190000780c */ /* 0x000fda0003f04070 */
[----:B------:R-:W-:Y:S05]  /*1e90*/  @P0 EXIT ;  /* 0x000000000000094d */ /* 0x000fea0003800000 */
[----:B---3--:R-:W3:Y:S01]  /*1ea0*/  I2F.U32.RP R8, R5 ;  /* 0x0000000500087306 */ /* 0x008ee20000209000 */
[----:B------:R-:W-:Y:S01]  /*1eb0*/  IMAD.IADD R4, R0, 0x1, R5 ;  /* 0x0000000100047824 */ /* 0x000fe200078e0205 */
[----:B------:R-:W-:Y:S01]  /*1ec0*/  ISETP.NE.U32.AND P2, PT, R5, RZ, PT ;  /* 0x000000ff0500720c */ /* 0x000fe20003f45070 */
[----:B------:R-:W-:Y:S03]  /*1ed0*/  BSSY.RECONVERGENT B0, `(.L_x_74) ;  /* 0x000002e000007945 */ /* 0x000fe60003800200 */
[C---:B------:R-:W-:Y:S02]  /*1ee0*/  ISETP.GE.U32.AND P0, PT, R4.reuse, 0x1a, PT ;  /* 0x0000001a0400780c */ /* 0x040fe40003f06070 */
[----:B------:R-:W-:Y:S01]  /*1ef0*/  VIMNMX.U32 R7, PT, PT, R4, 0x1a, !PT ;  /* 0x0000001a04077848 */ /* 0x000fe20007fe0000 */
[----:B---3--:R-:W0:Y:S02]  /*1f00*/  MUFU.RCP R8, R8 ;  /* 0x0000000800087308 */ /* 0x008e240000001000 */
[----:B0-2-4-:R-:W-:-:S06]  /*1f10*/  VIADD R2, R8, 0xffffffe ;  /* 0x0ffffffe08027836 */ /* 0x015fcc0000000000 */
[----:B------:R0:W2:Y:S02]  /*1f20*/  F2I.FTZ.U32.TRUNC.NTZ R3, R2 ;  /* 0x0000000200037305 */ /* 0x0000a4000021f000 */
[----:B0-----:R-:W-:Y:S02]  /*1f30*/  IMAD.MOV.U32 R2, RZ, RZ, RZ ;  /* 0x000000ffff027224 */ /* 0x001fe400078e00ff */
[----:B--2---:R-:W-:-:S04]  /*1f40*/  IMAD.MOV R6, RZ, RZ, -R3 ;  /* 0x000000ffff067224 */ /* 0x004fc800078e0a03 */
[----:B------:R-:W-:Y:S01]  /*1f50*/  IMAD R9, R6, R5, RZ ;  /* 0x0000000506097224 */ /* 0x000fe200078e02ff */
[----:B------:R-:W-:-:S03]  /*1f60*/  SEL R6, RZ, 0x1, P0 ;  /* 0x00000001ff067807 */ /* 0x000fc60000000000 */
[----:B------:R-:W-:Y:S01]  /*1f70*/  IMAD.HI.U32 R3, R3, R9, R2 ;  /* 0x0000000903037227 */ /* 0x000fe200078e0002 */
[----:B------:R-:W-:-:S05]  /*1f80*/  IADD3 R4, PT, PT, R7, -R4, -R6 ;  /* 0x8000000407047210 */ /* 0x000fca0007ffe806 */
        /* <DEDUP_REMOVED lines=10> */
[----:B------:R-:W-:-:S04]  /*2030*/  LOP3.LUT R2, R8, 0x3, RZ, 0xc0, !PT ;  /* 0x0000000308027812 */ /* 0x000fc800078ec0ff */
[----:B------:R-:W-:-:S13]  /*2040*/  ISETP.NE.AND P0, PT, R2, 0x3, PT ;  /* 0x000000030200780c */ /* 0x000fda0003f05270 */
[----:B------:R-:W-:Y:S05]  /*2050*/  @!P0 BRA `(.L_x_75) ;  /* 0x0000000000548947 */ /* 0x000fea0003800000 */
[----:B------:R-:W0:Y:S01]  /*2060*/  S2UR UR5, SR_CgaCtaId ;  /* 0x00000000000579c3 */ /* 0x000e220000008800 */
[----:B------:R-:W-:Y:S01]  /*2070*/  VIADD R4, R8, 0x1 ;  /* 0x0000000108047836 */ /* 0x000fe20000000000 */
[----:B------:R-:W-:-:S04]  /*2080*/  UMOV UR4, 0x400 ;  /* 0x0000040000047882 */ /* 0x000fc80000000000 */
[----:B------:R-:W-:Y:S02]  /*2090*/  LOP3.LUT R4, R4, 0x3, RZ, 0xc0, !PT ;  /* 0x0000000304047812 */ /* 0x000fe400078ec0ff */
[----:B------:R-:W2:Y:S03]  /*20a0*/  LDC.64 R2, c[0x0][0x390] ;  /* 0x0000e400ff027b82 */ /* 0x000ea60000000a00 */
[----:B------:R-:W-:Y:S01]  /*20b0*/  IMAD.MOV R7, RZ, RZ, -R4 ;  /* 0x000000ffff077224 */ /* 0x000fe200078e0a04 */
[----:B0-----:R-:W-:-:S06]  /*20c0*/  ULEA UR4, UR5, UR4, 0x18 ;  /* 0x0000000405047291 */ /* 0x001fcc000f8ec0ff */
[C---:B------:R-:W-:Y:S01]  /*20d0*/  LEA R6, R0.reuse, UR4, 0x2 ;  /* 0x0000000400067c11 */ /* 0x040fe2000f8e10ff */
[----:B--2---:R-:W-:-:S04]  /*20e0*/  IMAD.WIDE.U32 R2, R0, 0x4, R2 ;  /* 0x0000000400027825 */ /* 0x004fc800078e0002 */
[----:B------:R-:W-:-:S07]  /*20f0*/  IMAD R0, R4, R5, R0 ;  /* 0x0000000504007224 */ /* 0x000fce00078e0200 */
.L_x_78:
[----:B------:R-:W0:Y:S01]  /*2100*/  LDS R9, [R6] ;  /* 0x0000000006097984 */ /* 0x000e220000000800 */
[----:B------:R-:W-:Y:S01]  /*2110*/  VIADD R7, R7, 0x1 ;  /* 0x0000000107077836 */ /* 0x000fe20000000000 */
[----:B------:R-:W-:Y:S04]  /*2120*/  BSSY.RECONVERGENT B1, `(.L_x_76) ;  /* 0x0000005000017945 */ /* 0x000fe80003800200 */
[----:B------:R-:W-:Y:S02]  /*2130*/  ISETP.NE.AND P1, PT, R7, RZ, PT ;  /* 0x000000ff0700720c */ /* 0x000fe40003f25270 */
[----:B0-----:R-:W-:-:S13]  /*2140*/  ISETP.NE.AND P0, PT, R9, RZ, PT ;  /* 0x000000ff0900720c */ /* 0x001fda0003f05270 */
[----:B------:R-:W-:Y:S05]  /*2150*/  @!P0 BRA `(.L_x_77) ;  /* 0x0000000000048947 */ /* 0x000fea0003800000 */
[----:B------:R0:W-:Y:S02]  /*2160*/  REDG.E.ADD.STRONG.GPU desc[UR6][R2.64], R9 ;  /* 0x000000090200798e */ /* 0x0001e4000c12e106 */
.L_x_77:
[----:B------:R-:W-:Y:S05]  /*2170*/  BSYNC.RECONVERGENT B1 ;  /* 0x0000000000017941 */ /* 0x000fea0003800200 */
.L_x_76:
[C---:B------:R-:W-:Y:S02]  /*2180*/  IMAD R6, R5.reuse, 0x4, R6 ;  /* 0x0000000405067824 */ /* 0x040fe400078e0206 */
[----:B0-----:R-:W-:Y:S01]  /*2190*/  IMAD.WIDE.U32 R2, R5, 0x4, R2 ;  /* 0x0000000405027825 */ /* 0x001fe200078e0002 */
[----:B------:R-:W-:Y:S06]  /*21a0*/  @P1 BRA `(.L_x_78) ;  /* 0xfffffffc00d41947 */ /* 0x000fec000383ffff */
.L_x_75:
[----:B------:R-:W-:Y:S05]  /*21b0*/  BSYNC.RECONVERGENT B0 ;  /* 0x0000000000007941 */ /* 0x000fea0003800200 */
.L_x_74:
[----:B------:R-:W-:-:S13]  /*21c0*/  ISETP.GE.U32.AND P0, PT, R8, 0x3, PT ;  /* 0x000000030800780c */ /* 0x000fda0003f06070 */
[----:B------:R-:W-:Y:S05]  /*21d0*/  @!P0 EXIT ;  /* 0x000000000000894d */ /* 0x000fea0003800000 */
[----:B------:R-:W0:Y:S01]  /*21e0*/  S2UR UR5, SR_CgaCtaId ;  /* 0x00000000000579c3 */ /* 0x000e220000008800 */
[----:B------:R-:W-:Y:S01]  /*21f0*/  UMOV UR4, 0x400 ;  /* 0x0000040000047882 */ /* 0x000fe20000000000 */
[C-C-:B------:R-:W-:Y:S02]  /*2200*/  IMAD R4, R5.reuse, 0x2, R0.reuse ;  /* 0x0000000205047824 */ /* 0x140fe400078e0200 */
[----:B------:R-:W-:Y:S02]  /*2210*/  IMAD R8, R5, 0x3, R0 ;  /* 0x0000000305087824 */ /* 0x000fe400078e0200 */
[----:B------:R-:W-:Y:S02]  /*2220*/  IMAD.IADD R9, R0, 0x1, R5 ;  /* 0x0000000100097824 */ /* 0x000fe400078e0205 */
[----:B------:R-:W2:Y:S01]  /*2230*/  LDC.64 R2, c[0x0][0x390] ;  /* 0x0000e400ff027b82 */ /* 0x000ea20000000a00 */
[----:B0-----:R-:W-:-:S06]  /*2240*/  ULEA UR4, UR5, UR4, 0x18 ;  /* 0x0000000405047291 */ /* 0x001fcc000f8ec0ff */
[----:B------:R-:W-:-:S07]  /*2250*/  LEA R10, R0, UR4, 0x2 ;  /* 0x00000004000a7c11 */ /* 0x000fce000f8e10ff */
.L_x_87:
[----:B0-----:R-:W0:Y:S01]  /*2260*/  LDS R13, [R10] ;  /* 0x000000000a0d7984 */ /* 0x001e220000000800 */
[C-C-:B------:R-:W-:Y:S01]  /*2270*/  IMAD R11, R5.reuse, 0xc, R10.reuse ;  /* 0x0000000c050b7824 */ /* 0x140fe200078e020a */
[----:B------:R-:W-:Y:S01]  /*2280*/  BSSY.RECONVERGENT B0, `(.L_x_79) ;  /* 0x000000d000007945 */ /* 0x000fe20003800200 */
[C-C-:B---34-:R-:W-:Y:S02]  /*2290*/  IMAD R6, R5.reuse, 0x4, R10.reuse ;  /* 0x0000000405067824 */ /* 0x158fe400078e020a */
[----:B------:R-:W-:Y:S02]  /*22a0*/  IMAD R7, R5, 0x8, R10 ;  /* 0x0000000805077824 */ /* 0x000fe400078e020a */
[----:B------:R-:W3:Y:S04]  /*22b0*/  LDS R11, [R11] ;  /* 0x000000000b0b7984 */ /* 0x000ee80000000800 */
[----:B------:R-:W4:Y:S04]  /*22c0*/  LDS R15, [R6] ;  /* 0x00000000060f7984 */ /* 0x000f280000000800 */
[----:B------:R-:W5:Y:S01]  /*22d0*/  LDS R17, [R7] ;  /* 0x0000000007117984 */ /* 0x000f620000000800 */
[----:B0-----:R-:W-:-:S02]  /*22e0*/  ISETP.NE.AND P0, PT, R13, RZ, PT ;  /* 0x000000ff0d00720c */ /* 0x001fc40003f05270 */
[----:B---3--:R-:W-:Y:S02]  /*22f0*/  ISETP.NE.AND P3, PT, R11, RZ, PT ;  /* 0x000000ff0b00720c */ /* 0x008fe40003f65270 */
[----:B----4-:R-:W-:Y:S02]  /*2300*/  ISETP.NE.AND P1, PT, R15, RZ, PT ;  /* 0x000000ff0f00720c */ /* 0x010fe40003f25270 */
[----:B-----5:R-:W-:-:S07]  /*2310*/  ISETP.NE.AND P2, PT, R17, RZ, PT ;  /* 0x000000ff1100720c */ /* 0x020fce0003f45270 */
[----:B------:R-:W-:Y:S06]  /*2320*/  @!P0 BRA `(.L_x_80) ;  /* 0x0000000000088947 */ /* 0x000fec0003800000 */
[----:B--2---:R-:W-:-:S05]  /*2330*/  IMAD.WIDE.U32 R6, R0, 0x4, R2 ;  /* 0x0000000400067825 */ /* 0x004fca00078e0002 */
[----:B------:R0:W-:Y:S02]  /*2340*/  REDG.E.ADD.STRONG.GPU desc[UR6][R6.64], R13 ;  /* 0x0000000d0600798e */ /* 0x0001e4000c12e106 */
.L_x_80:
[----:B------:R-:W-:Y:S05]  /*2350*/  BSYNC.RECONVERGENT B0 ;  /* 0x0000000000007941 */ /* 0x000fea0003800200 */
.L_x_79:
[----:B------:R-:W-:Y:S04]  /*2360*/  BSSY.RECONVERGENT B0, `(.L_x_81) ;  /* 0x0000004000007945 */ /* 0x000fe80003800200 */
[----:B------:R-:W-:Y:S05]  /*2370*/  @!P1 BRA `(.L_x_82) ;  /* 0x0000000000089947 */ /* 0x000fea0003800000 */
[----:B0-2---:R-:W-:-:S05]  /*2380*/  IMAD.WIDE.U32 R6, R9, 0x4, R2 ;  /* 0x0000000409067825 */ /* 0x005fca00078e0002 */
[----:B------:R3:W-:Y:S02]  /*2390*/  REDG.E.ADD.STRONG.GPU desc[UR6][R6.64], R15 ;  /* 0x0000000f0600798e */ /* 0x0007e4000c12e106 */
.L_x_82:
[----:B------:R-:W-:Y:S05]  /*23a0*/  BSYNC.RECONVERGENT B0 ;  /* 0x0000000000007941 */ /* 0x000fea0003800200 */
.L_x_81:
[----:B------:R-:W-:Y:S04]  /*23b0*/  BSSY.RECONVERGENT B0, `(.L_x_83) ;  /* 0x0000004000007945 */ /* 0x000fe80003800200 */
[----:B------:R-:W-:Y:S05]  /*23c0*/  @!P2 BRA `(.L_x_84) ;  /* 0x000000000008a947 */ /* 0x000fea0003800000 */
[----:B0-23--:R-:W-:-:S05]  /*23d0*/  IMAD.WIDE.U32 R6, R4, 0x4, R2 ;  /* 0x0000000404067825 */ /* 0x00dfca00078e0002 */
[----:B------:R4:W-:Y:S02]  /*23e0*/  REDG.E.ADD.STRONG.GPU desc[UR6][R6.64], R17 ;  /* 0x000000110600798e */ /* 0x0009e4000c12e106 */
.L_x_84:
[----:B------:R-:W-:Y:S05]  /*23f0*/  BSYNC.RECONVERGENT B0 ;  /* 0x0000000000007941 */ /* 0x000fea0003800200 */
.L_x_83:
[----:B------:R-:W-:Y:S01]  /*2400*/  BSSY.RECONVERGENT B0, `(.L_x_85) ;  /* 0x0000005000007945 */ /* 0x000fe20003800200 */
[----:B------:R-:W-:-:S03]  /*2410*/  IADD3 R0, PT, PT, R5, R0, R5 ;  /* 0x0000000005007210 */ /* 0x000fc60007ffe005 */
[----:B------:R-:W-:Y:S05]  /*2420*/  @!P3 BRA `(.L_x_86) ;  /* 0x000000000008b947 */ /* 0x000fea0003800000 */
[----:B0-234-:R-:W-:-:S05]  /*2430*/  IMAD.WIDE.U32 R6, R8, 0x4, R2 ;  /* 0x0000000408067825 */ /* 0x01dfca00078e0002 */
[----:B------:R0:W-:Y:S02]  /*2440*/  REDG.E.ADD.STRONG.GPU desc[UR6][R6.64], R11 ;  /* 0x0000000b0600798e */ /* 0x0001e4000c12e106 */
.L_x_86:
[----:B------:R-:W-:Y:S05]  /*2450*/  BSYNC.RECONVERGENT B0 ;  /* 0x0000000000007941 */ /* 0x000fea0003800200 */
.L_x_85:
[C---:B------:R-:W-:Y:S01]  /*2460*/  IADD3 R0, PT, PT, R5.reuse, R0, R5 ;  /* 0x0000000005007210 */ /* 0x040fe20007ffe005 */
[C---:B------:R-:W-:Y:S02]  /*2470*/  IMAD R4, R5.reuse, 0x4, R4 ;  /* 0x0000000405047824 */ /* 0x040fe400078e0204 */
[C---:B------:R-:W-:Y:S01]  /*2480*/  IMAD R8, R5.reuse, 0x4, R8 ;  /* 0x0000000405087824 */ /* 0x040fe200078e0208 */
[----:B------:R-:W-:Y:S01]  /*2490*/  ISETP.GE.U32.AND P0, PT, R0, 0x1a, PT ;  /* 0x0000001a0000780c */ /* 0x000fe20003f06070 */
[C---:B------:R-:W-:Y:S02]  /*24a0*/  IMAD R9, R5.reuse, 0x4, R9 ;  /* 0x0000000405097824 */ /* 0x040fe400078e0209 */
[----:B------:R-:W-:-:S10]  /*24b0*/  IMAD R10, R5, 0x10, R10 ;  /* 0x00000010050a7824 */ /* 0x000fd400078e020a */
[----:B------:R-:W-:Y:S05]  /*24c0*/  @!P0 BRA `(.L_x_87) ;  /* 0xfffffffc00648947 */ /* 0x000fea000383ffff */
[----:B------:R-:W-:Y:S05]  /*24d0*/  EXIT ;  /* 0x000000000000794d */ /* 0x000fea0003800000 */
.L_x_88:
[----:B------:R-:W-:-:S00]  /*24e0*/  BRA `(.L_x_88) ;  /* 0xfffffffc00fc7947 */ /* 0x000fc0000383ffff */
[----:B------:R-:W-:-:S00]  /*24f0*/  NOP ;  /* 0x0000000000007918 */ /* 0x000fc00000000000 */
        /* <DEDUP_REMOVED lines=8> */
.L_x_140:


//--------------------- .text._Z32histo_coarsen_interleaved_kernelPcjPj --------------------------
	.section	.text._Z32histo_coarsen_interleaved_kernelPcjPj,"ax",@progbits
	.align	128
        .global         _Z32histo_coarsen_interleaved_kernelPcjPj
        .type           _Z32histo_coarsen_interleaved_kernelPcjPj,@function
        .size           _Z32histo_coarsen_interleaved_kernelPcjPj,(.L_x_141 - _Z32histo_coarsen_interleaved_kernelPcjPj)
        .other          _Z32histo_coarsen_interleaved_kernelPcjPj,@"STO_CUDA_ENTRY STV_DEFAULT"
_Z32histo_coarsen_interleaved_kernelPcjPj:
.text._Z32histo_coarsen_interleaved_kernelPcjPj:
        /* <DEDUP_REMOVED lines=21> */
[----:B------:R-:W-:-:S05]  /*0150*/  IMAD.HI.U32 R3, R8, R5, RZ ;  /* 0x0000000508037227 */ /* 0x000fca00078e00ff */
[----:B------:R-:W-:-:S05]  /*0160*/  IADD3 R2, PT, PT, -R3, RZ, RZ ;  /* 0x000000ff03027210 */ /* 0x000fca0007ffe1ff */
        /* <DEDUP_REMOVED lines=10> */
[----:B------:R-:W-:Y:S02]  /*0210*/  ISETP.NE.AND P0, PT, R2, 0x3, PT ;  /* 0x000000030200780c */ /* 0x000fe40003f05270 */
[----:B------:R-:W-:-:S11]  /*0220*/  MOV R2, R0 ;  /* 0x0000000000027202 */ /* 0x000fd60000000f00 */
        /* <DEDUP_REMOVED lines=9> */
.L_x_93:
[----:B------:R-:W-:Y:S01]  /*02c0*/  VIADD R4, R4, 0x1 ;  /* 0x0000000104047836 */ /* 0x000fe20000000000 */
[----:B------:R0:W-:Y:S04]  /*02d0*/  STS [R3], RZ ;  /* 0x000000ff03007388 */ /* 0x0001e80000000800 */
[----:B------:R-:W-:Y:S01]  /*02e0*/  ISETP.NE.AND P0, PT, R4, RZ, PT ;  /* 0x000000ff0400720c */ /* 0x000fe20003f05270 */
[----:B0-----:R-:W-:-:S12]  /*02f0*/  IMAD R3, R10, 0x4, R3 ;  /* 0x000000040a037824 */ /* 0x001fd800078e0203 */
[----:B------:R-:W-:Y:S05]  /*0300*/  @P0 BRA `(.L_x_93) ;  /* 0xfffffffc00ec0947 */ /* 0x000fea000383ffff */
.L_x_92:
[----:B------:R-:W-:Y:S05]  /*0310*/  BSYNC.RECONVERGENT B1 ;  /* 0x0000000000017941 */ /* 0x000fea0003800200 */
.L_x_91:
[----:B------:R-:W-:Y:S05]  /*0320*/  @!P1 BRA `(.L_x_90) ;  /* 0x00000000003c9947 */ /* 0x000fea0003800000 */
[----:B------:R-:W0:Y:S01]  /*0330*/  S2UR UR5, SR_CgaCtaId ;  /* 0x00000000000579c3 */ /* 0x000e220000008800 */
[----:B------:R-:W-:Y:S02]  /*0340*/  UMOV UR4, 0x400 ;  /* 0x0000040000047882 */ /* 0x000fe40000000000 */
[----:B0-----:R-:W-:-:S06]  /*0350*/  ULEA UR4, UR5, UR4, 0x18 ;  /* 0x0000000405047291 */ /* 0x001fcc000f8ec0ff */
[----:B------:R-:W-:-:S07]  /*0360*/  LEA R3, R2, UR4, 0x2 ;  /* 0x0000000402037c11 */ /* 0x000fce000f8e10ff */
.L_x_94:
[C---:B------:R-:W-:Y:S01]  /*0370*/  LEA R4, R10.reuse, R3, 0x2 ;  /* 0x000000030a047211 */ /* 0x040fe200078e10ff */
[C-C-:B------:R-:W-:Y:S01]  /*0380*/  IMAD R5, R10.reuse, 0x8, R3.reuse ;  /* 0x000000080a057824 */ /* 0x140fe200078e0203 */
[----:B------:R0:W-:Y:S01]  /*0390*/  STS [R3], RZ ;  /* 0x000000ff03007388 */ /* 0x0001e20000000800 */
[C-C-:B------:R-:W-:Y:S02]  /*03a0*/  IMAD R6, R10.reuse, 0xc, R3.reuse ;  /* 0x0000000c0a067824 */ /* 0x140fe400078e0203 */
[----:B------:R-:W-:Y:S01]  /*03b0*/  IMAD R2, R10, 0x4, R2 ;  /* 0x000000040a027824 */ /* 0x000fe200078e0202 */
[----:B------:R1:W-:Y:S04]  /*03c0*/  STS [R4], RZ ;  /* 0x000000ff04007388 */ /* 0x0003e80000000800 */
[----:B------:R1:W-:Y:S01]  /*03d0*/  STS [R5], RZ ;  /* 0x000000ff05007388 */ /* 0x0003e20000000800 */
[----:B------:R-:W-:Y:S01]  /*03e0*/  ISETP.GE.U32.AND P0, PT, R2, 0x1a, PT ;  /* 0x0000001a0200780c */ /* 0x000fe20003f06070 */
[----:B0-----:R-:W-:-:S02]  /*03f0*/  IMAD R3, R10, 0x10, R3 ;  /* 0x000000100a037824 */ /* 0x001fc400078e0203 */
[----:B------:R1:W-:Y:S10]  /*0400*/  STS [R6], RZ ;  /* 0x000000ff06007388 */ /* 0x0003f40000000800 */
[----:B-1----:R-:W-:Y:S05]  /*0410*/  @!P0 BRA `(.L_x_94) ;  /* 0xfffffffc00d48947 */ /* 0x002fea000383ffff */
.L_x_90:
[----:B------:R-:W-:Y:S05]  /*0420*/  BSYNC.RECONVERGENT B0 ;  /* 0x0000000000007941 */ /* 0x000fea0003800200 */
.L_x_89:
[----:B------:R-:W0:Y:S01]  /*0430*/  S2UR UR4, SR_CTAID.X ;  /* 0x00000000000479c3 */ /* 0x000e220000002500 */
[----:B------:R-:W1:Y:S01]  /*0440*/  LDCU UR5, c[0x0][0x388] ;  /* 0x00007100ff0577ac */ /* 0x000e620008000800 */
[----:B------:R-:W-:Y:S01]  /*0450*/  BSSY.RECONVERGENT B0, `(.L_x_95) ;  /* 0x000001c000007945 */ /* 0x000fe20003800200 */
[----:B------:R-:W2:Y:S05]  /*0460*/  LDCU.64 UR6, c[0x0][0x358] ;  /* 0x00006b00ff0677ac */ /* 0x000eaa0008000a00 */
[----:B------:R-:W0:Y:S01]  /*0470*/  LDC R3, c[0x0][0x360] ;  /* 0x0000d800ff037b82 */ /* 0x000e220000000800 */
[----:B------:R-:W3:Y:S01]  /*0480*/  LDCU UR10, c[0x0][0x388] ;  /* 0x00007100ff0a77ac */ /* 0x000ee20008000800 */
[----:B------:R-:W4:Y:S01]  /*0490*/  LDCU.64 UR8, c[0x0][0x380] ;  /* 0x00007000ff0877ac */ /* 0x000f220008000a00 */
[----:B0-----:R-:W-:-:S05]  /*04a0*/  IMAD R2, R3, UR4, R0 ;  /* 0x0000000403027c24 */ /* 0x001fca000f8e0200 */
[----:B------:R-:W-:Y:S01]  /*04b0*/  BAR.SYNC.DEFER_BLOCKING 0x0 ;  /* 0x0000000000007b1d */ /* 0x000fe20000010000 */
[----:B-1----:R-:W-:-:S13]  /*04c0*/  ISETP.GE.U32.AND P0, PT, R2, UR5, PT ;  /* 0x0000000502007c0c */ /* 0x002fda000bf06070 */
[----:B--234-:R-:W-:Y:S05]  /*04d0*/  @P0 BRA `(.L_x_96) ;  /* 0x00000000004c0947 */ /* 0x01cfea0003800000 */
[----:B------:R-:W0:Y:S02]  /*04e0*/  LDCU UR4, c[0x0][0x370] ;  /* 0x00006e00ff0477ac */ /* 0x000e240008000800 */
[----:B0-----:R-:W-:-:S07]  /*04f0*/  IMAD R7, R3, UR4, RZ ;  /* 0x0000000403077c24 */ /* 0x001fce000f8e02ff */
.L_x_99:
[----:B0-----:R-:W-:-:S05]  /*0500*/  IADD3 R4, P0, PT, R2, UR8, RZ ;  /* 0x0000000802047c10 */ /* 0x001fca000ff1e0ff */
[----:B------:R-:W-:-:S05]  /*0510*/  IMAD.X R5, RZ, RZ, UR9, P0 ;  /* 0x00000009ff057e24 */ /* 0x000fca00080e06ff */
[----:B------:R-:W2:Y:S01]  /*0520*/  LDG.E.U8 R4, desc[UR6][R4.64] ;  /* 0x0000000604047981 */ /* 0x000ea2000c1e1100 */
[----:B------:R-:W-:Y:S01]  /*0530*/  IMAD.IADD R2, R7, 0x1, R2 ;  /* 0x0000000107027824 */ /* 0x000fe200078e0202 */
[----:B------:R-:W-:Y:S04]  /*0540*/  BSSY.RECONVERGENT B1, `(.L_x_97) ;  /* 0x000000b000017945 */ /* 0x000fe80003800200 */
[----:B------:R-:W-:Y:S02]  /*0550*/  ISETP.GE.U32.AND P1, PT, R2, UR10, PT ;  /* 0x0000000a02007c0c */ /* 0x000fe4000bf26070 */
[----:B--2---:R-:W-:-:S04]  /*0560*/  IADD3 R6, PT, PT, R4, -0x61, RZ ;  /* 0xffffff9f04067810 */ /* 0x004fc80007ffe0ff */
[----:B------:R-:W-:-:S04]  /*0570*/  LOP3.LUT R6, R6, 0xff, RZ, 0xc0, !PT ;  /* 0x000000ff06067812 */ /* 0x000fc800078ec0ff */
[----:B------:R-:W-:-:S13]  /*0580*/  ISETP.GT.U32.AND P0, PT, R6, 0x19, PT ;  /* 0x000000190600780c */ /* 0x000fda0003f04070 */
[----:B------:R-:W-:Y:S05]  /*0590*/  @P0 BRA `(.L_x_98) ;  /* 0x0000000000140947 */ /* 0x000fea0003800000 */
[----:B------:R-:W0:Y:S01]  /*05a0*/  S2UR UR5, SR_CgaCtaId ;  /* 0x00000000000579c3 */ /* 0x000e220000008800 */
[----:B------:R-:W-:Y:S02]  /*05b0*/  UMOV UR4, 0x400 ;  /* 0x0000040000047882 */ /* 0x000fe40000000000 */
[----:B0-----:R-:W-:-:S06]  /*05c0*/  ULEA UR4, UR5, UR4, 0x18 ;  /* 0x0000000405047291 */ /* 0x001fcc000f8ec0ff */
[----:B------:R-:W-:-:S05]  /*05d0*/  LEA R4, R6, UR4, 0x2 ;  /* 0x0000000406047c11 */ /* 0x000fca000f8e10ff */
[----:B------:R0:W-:Y:S02]  /*05e0*/  ATOMS.POPC.INC.32 RZ, [R4+URZ] ;  /* 0x0000000004ff7f8c */ /* 0x0001e4000d8000ff */
.L_x_98:
[----:B------:R-:W-:Y:S05]  /*05f0*/  BSYNC.RECONVERGENT B1 ;  /* 0x0000000000017941 */ /* 0x000fea0003800200 */
.L_x_97:
[----:B------:R-:W-:Y:S05]  /*0600*/  @!P1 BRA `(.L_x_99) ;  /* 0xfffffffc00bc9947 */ /* 0x000fea000383ffff */
.L_x_96:
[----:B------:R-:W-:Y:S05]  /*0610*/  BSYNC.RECONVERGENT B0 ;  /* 0x0000000000007941 */ /* 0x000fea0003800200 */
.L_x_95:
[----:B------:R-:W-:Y:S01]  /*0620*/  BAR.SYNC.DEFER_BLOCKING 0x0 ;  /* 0x0000000000007b1d */ /* 0x000fe20000010000 */
[----:B------:R-:W-:-:S13]  /*0630*/  ISETP.GT.U32.AND P0, PT, R0, 0x19, PT ;  /* 0x000000190000780c */ /* 0x000fda0003f04070 */
[----:B------:R-:W-:Y:S05]  /*0640*/  @P0 EXIT ;  /* 0x000000000000094d */ /* 0x000fea0003800000 */
[----:B------:R-:W1:Y:S01]  /*0650*/  I2F.U32.RP R8, R3 ;  /* 0x0000000300087306 */ /* 0x000e620000209000 */
[----:B------:R-:W-:Y:S01]  /*0660*/  IADD3 R2, PT, PT, R0, R3, RZ ;  /* 0x0000000300027210 */ /* 0x000fe20007ffe0ff */
[----:B------:R-:W-:Y:S01]  /*0670*/  BSSY.RECONVERGENT B0, `(.L_x_100) ;  /* 0x000002f000007945 */ /* 0x000fe20003800200 */
[----:B------:R-:W-:Y:S02]  /*0680*/  ISETP.NE.U32.AND P2, PT, R3, RZ, PT ;  /* 0x000000ff0300720c */ /* 0x000fe40003f45070 */
[C---:B------:R-:W-:Y:S02]  /*0690*/  ISETP.GE.U32.AND P0, PT, R2.reuse, 0x1a, PT ;  /* 0x0000001a0200780c */ /* 0x040fe40003f06070 */
[----:B------:R-:W-:Y:S01]  /*06a0*/  VIMNMX.U32 R7, PT, PT, R2, 0x1a, !PT ;  /* 0x0000001a02077848 */ /* 0x000fe20007fe0000 */
[----:B-1----:R-:W0:Y:S02]  /*06b0*/  MUFU.RCP R8, R8 ;  /* 0x0000000800087308 */ /* 0x002e240000001000 */
[----:B0-----:R-:W-:-:S06]  /*06c0*/  VIADD R4, R8, 0xffffffe ;  /* 0x0ffffffe08047836 */ /* 0x001fcc0000000000 */
[----:B------:R0:W1:Y:S02]  /*06d0*/  F2I.FTZ.U32.TRUNC.NTZ R5, R4 ;  /* 0x0000000400057305 */ /* 0x000064000021f000 */
[----:B0-----:R-:W-:Y:S02]  /*06e0*/  IMAD.MOV.U32 R4, RZ, RZ, RZ ;  /* 0x000000ffff047224 */ /* 0x001fe400078e00ff */
[----:B-1----:R-:W-:-:S04]  /*06f0*/  IMAD.MOV R6, RZ, RZ, -R5 ;  /* 0x000000ffff067224 */ /* 0x002fc800078e0a05 */
        /* <DEDUP_REMOVED lines=8> */
[----:B------:R-:W-:Y:S01]  /*0780*/  @P0 IMAD.IADD R2, R2, 0x1, -R3 ;  /* 0x0000000102020824 */ /* 0x000fe200078e0a03 */
[----:B------:R-:W-:-:S04]  /*0790*/  @P0 IADD3 R5, PT, PT, R5, 0x1, RZ ;  /* 0x0000000105050810 */ /* 0x000fc80007ffe0ff */
        /* <DEDUP_REMOVED lines=11> */
[----:B------:R-:W1:Y:S02]  /*0850*/  LDC.64 R4, c[0x0][0x390] ;  /* 0x0000e400ff047b82 */ /* 0x000e640000000a00 */
[----:B------:R-:W-:Y:S01]  /*0860*/  IADD3 R7, PT, PT, -R2, RZ, RZ ;  /* 0x000000ff02077210 */ /* 0x000fe20007ffe1ff */
[----:B0-----:R-:W-:-:S06]  /*0870*/  ULEA UR4, UR5, UR4, 0x18 ;  /* 0x0000000405047291 */ /* 0x001fcc000f8ec0ff */
[C---:B------:R-:W-:Y:S01]  /*0880*/  LEA R6, R0.reuse, UR4, 0x2 ;  /* 0x0000000400067c11 */ /* 0x040fe2000f8e10ff */
[----:B-1----:R-:W-:-:S04]  /*0890*/  IMAD.WIDE.U32 R4, R0, 0x4, R4 ;  /* 0x0000000400047825 */ /* 0x002fc800078e0004 */
[----:B------:R-:W-:-:S07]  /*08a0*/  IMAD R0, R2, R3, R0 ;  /* 0x0000000302007224 */ /* 0x000fce00078e0200 */
.L_x_104:
[----:B------:R-:W0:Y:S01]  /*08b0*/  LDS R9, [R6] ;  /* 0x0000000006097984 */ /* 0x000e220000000800 */
[----:B------:R-:W-:Y:S01]  /*08c0*/  VIADD R7, R7, 0x1 ;  /* 0x0000000107077836 */ /* 0x000fe20000000000 */
[----:B------:R-:W-:Y:S04]  /*08d0*/  BSSY.RECONVERGENT B1, `(.L_x_102) ;  /* 0x0000005000017945 */ /* 0x000fe80003800200 */
[----:B------:R-:W-:Y:S02]  /*08e0*/  ISETP.NE.AND P1, PT, R7, RZ, PT ;  /* 0x000000ff0700720c */ /* 0x000fe40003f25270 */
[----:B0-----:R-:W-:-:S13]  /*08f0*/  ISETP.NE.AND P0, PT, R9, RZ, PT ;  /* 0x000000ff0900720c */ /* 0x001fda0003f05270 */
[----:B------:R-:W-:Y:S05]  /*0900*/  @!P0 BRA `(.L_x_103) ;  /* 0x0000000000048947 */ /* 0x000fea0003800000 */
[----:B------:R0:W-:Y:S02]  /*0910*/  REDG.E.ADD.STRONG.GPU desc[UR6][R4.64], R9 ;  /* 0x000000090400798e */ /* 0x0001e4000c12e106 */
.L_x_103:
[----:B------:R-:W-:Y:S05]  /*0920*/  BSYNC.RECONVERGENT B1 ;  /* 0x0000000000017941 */ /* 0x000fea0003800200 */
.L_x_102:
[C---:B------:R-:W-:Y:S02]  /*0930*/  IMAD R6, R3.reuse, 0x4, R6 ;  /* 0x0000000403067824 */ /* 0x040fe400078e0206 */
[----:B0-----:R-:W-:Y:S01]  /*0940*/  IMAD.WIDE.U32 R4, R3, 0x4, R4 ;  /* 0x0000000403047825 */ /* 0x001fe200078e0004 */
[----:B------:R-:W-:Y:S06]  /*0950*/  @P1 BRA `(.L_x_104) ;  /* 0xfffffffc00d41947 */ /* 0x000fec000383ffff */
.L_x_101:
[----:B------:R-:W-:Y:S05]  /*0960*/  BSYNC.RECONVERGENT B0 ;  /* 0x0000000000007941 */ /* 0x000fea0003800200 */
.L_x_100:
[----:B------:R-:W-:-:S13]  /*0970*/  ISETP.GE.U32.AND P0, PT, R8, 0x3, PT ;  /* 0x000000030800780c */ /* 0x000fda0003f06070 */
[----:B------:R-:W-:Y:S05]  /*0980*/  @!P0 EXIT ;  /* 0x000000000000894d */ /* 0x000fea0003800000 */
[----:B------:R-:W0:Y:S01]  /*0990*/  S2UR UR5, SR_CgaCtaId ;  /* 0x00000000000579c3 */ /* 0x000e220000008800 */
[----:B------:R-:W-:Y:S01]  /*09a0*/  UMOV UR4, 0x400 ;  /* 0x0000040000047882 */ /* 0x000fe20000000000 */
[C-C-:B------:R-:W-:Y:S01]  /*09b0*/  IMAD R2, R3.reuse, 0x2, R0.reuse ;  /* 0x0000000203027824 */ /* 0x140fe200078e0200 */
[----:B------:R-:W-:Y:S01]  /*09c0*/  IADD3 R9, PT, PT, R0, R3, RZ ;  /* 0x0000000300097210 */ /* 0x000fe20007ffe0ff */
[----:B------:R-:W-:-:S04]  /*09d0*/  IMAD R8, R3, 0x3, R0 ;  /* 0x0000000303087824 */ /* 0x000fc800078e0200 */
[----:B------:R-:W1:Y:S01]  /*09e0*/  LDC.64 R4, c[0x0][0x390] ;  /* 0x0000e400ff047b82 */ /* 0x000e620000000a00 */
[----:B0-----:R-:W-:-:S06]  /*09f0*/  ULEA UR4, UR5, UR4, 0x18 ;  /* 0x0000000405047291 */ /* 0x001fcc000f8ec0ff */
[----:B------:R-:W-:-:S07]  /*0a00*/  LEA R10, R0, UR4, 0x2 ;  /* 0x00000004000a7c11 */ /* 0x000fce000f8e10ff */
.L_x_113:
[----:B0-----:R-:W0:Y:S01]  /*0a10*/  LDS R13, [R10] ;  /* 0x000000000a0d7984 */ /* 0x001e220000000800 */
[C-C-:B----4-:R-:W-:Y:S01]  /*0a20*/  IMAD R11, R3.reuse, 0xc, R10.reuse ;  /* 0x0000000c030b7824 */ /* 0x150fe200078e020a */
[----:B------:R-:W-:Y:S01]  /*0a30*/  BSSY.RECONVERGENT B0, `(.L_x_105) ;  /* 0x000000d000007945 */ /* 0x000fe20003800200 */
[C-C-:B--23--:R-:W-:Y:S02]  /*0a40*/  IMAD R6, R3.reuse, 0x4, R10.reuse ;  /* 0x0000000403067824 */ /* 0x14cfe400078e020a */
[----:B------:R-:W-:Y:S02]  /*0a50*/  IMAD R7, R3, 0x8, R10 ;  /* 0x0000000803077824 */ /* 0x000fe400078e020a */
[----:B------:R-:W2:Y:S04]  /*0a60*/  LDS R11, [R11] ;  /* 0x000000000b0b7984 */ /* 0x000ea80000000800 */
[----:B------:R-:W3:Y:S04]  /*0a70*/  LDS R15, [R6] ;  /* 0x00000000060f7984 */ /* 0x000ee80000000800 */
[----:B------:R-:W4:Y:S01]  /*0a80*/  LDS R17, [R7] ;  /* 0x0000000007117984 */ /* 0x000f220000000800 */
[----:B0-----:R-:W-:-:S02]  /*0a90*/  ISETP.NE.AND P0, PT, R13, RZ, PT ;  /* 0x000000ff0d00720c */ /* 0x001fc40003f05270 */
[----:B--2---:R-:W-:Y:S02]  /*0aa0*/  ISETP.NE.AND P3, PT, R11, RZ, PT ;  /* 0x000000ff0b00720c */ /* 0x004fe40003f65270 */
[----:B---3--:R-:W-:Y:S02]  /*0ab0*/  ISETP.NE.AND P1, PT, R15, RZ, PT ;  /* 0x000000ff0f00720c */ /* 0x008fe40003f25270 */
[----:B----4-:R-:W-:-:S07]  /*0ac0*/  ISETP.NE.AND P2, PT, R17, RZ, PT ;  /* 0x000000ff1100720c */ /* 0x010fce0003f45270 */
[----:B------:R-:W-:Y:S06]  /*0ad0*/  @!P0 BRA `(.L_x_106) ;  /* 0x0000000000088947 */ /* 0x000fec0003800000 */
[----:B-1----:R-:W-:-:S05]  /*0ae0*/  IMAD.WIDE.U32 R6, R0, 0x4, R4 ;  /* 0x0000000400067825 */ /* 0x002fca00078e0004 */
[----:B------:R0:W-:Y:S02]  /*0af0*/  REDG.E.ADD.STRONG.GPU desc[UR6][R6.64], R13 ;  /* 0x0000000d0600798e */ /* 0x0001e4000c12e106 */
.L_x_106:
[----:B------:R-:W-:Y:S05]  /*0b00*/  BSYNC.RECONVERGENT B0 ;  /* 0x0000000000007941 */ /* 0x000fea0003800200 */
.L_x_105:
[----:B------:R-:W-:Y:S04]  /*0b10*/  BSSY.RECONVERGENT B0, `(.L_x_107) ;  /* 0x0000004000007945 */ /* 0x000fe80003800200 */
[----:B------:R-:W-:Y:S05]  /*0b20*/  @!P1 BRA `(.L_x_108) ;  /* 0x0000000000089947 */ /* 0x000fea0003800000 */
[----:B01----:R-:W-:-:S05]  /*0b30*/  IMAD.WIDE.U32 R6, R9, 0x4, R4 ;  /* 0x0000000409067825 */ /* 0x003fca00078e0004 */
[----:B------:R2:W-:Y:S02]  /*0b40*/  REDG.E.ADD.STRONG.GPU desc[UR6][R6.64], R15 ;  /* 0x0000000f0600798e */ /* 0x0005e4000c12e106 */
.L_x_108:
[----:B------:R-:W-:Y:S05]  /*0b50*/  BSYNC.RECONVERGENT B0 ;  /* 0x0000000000007941 */ /* 0x000fea0003800200 */
.L_x_107:
[----:B------:R-:W-:Y:S04]  /*0b60*/  BSSY.RECONVERGENT B0, `(.L_x_109) ;  /* 0x0000004000007945 */ /* 0x000fe80003800200 */
[----:B------:R-:W-:Y:S05]  /*0b70*/  @!P2 BRA `(.L_x_110) ;  /* 0x000000000008a947 */ /* 0x000fea0003800000 */
[----:B012---:R-:W-:-:S05]  /*0b80*/  IMAD.WIDE.U32 R6, R2, 0x4, R4 ;  /* 0x0000000402067825 */ /* 0x007fca00078e0004 */
[----:B------:R3:W-:Y:S02]  /*0b90*/  REDG.E.ADD.STRONG.GPU desc[UR6][R6.64], R17 ;  /* 0x000000110600798e */ /* 0x0007e4000c12e106 */
.L_x_110:
[----:B------:R-:W-:Y:S05]  /*0ba0*/  BSYNC.RECONVERGENT B0 ;  /* 0x0000000000007941 */ /* 0x000fea0003800200 */
.L_x_109:
[----:B------:R-:W-:Y:S01]  /*0bb0*/  BSSY.RECONVERGENT B0, `(.L_x_111) ;  /* 0x0000005000007945 */ /* 0x000fe20003800200 */
[----:B------:R-:W-:-:S03]  /*0bc0*/  IADD3 R0, PT, PT, R3, R0, R3 ;  /* 0x0000000003007210 */ /* 0x000fc60007ffe003 */
[----:B------:R-:W-:Y:S05]  /*0bd0*/  @!P3 BRA `(.L_x_112) ;  /* 0x000000000008b947 */ /* 0x000fea0003800000 */
[----:B0123--:R-:W-:-:S05]  /*0be0*/  IMAD.WIDE.U32 R6, R8, 0x4, R4 ;  /* 0x0000000408067825 */ /* 0x00ffca00078e0004 */
[----:B------:R4:W-:Y:S02]  /*0bf0*/  REDG.E.ADD.STRONG.GPU desc[UR6][R6.64], R11 ;  /* 0x0000000b0600798e */ /* 0x0009e4000c12e106 */
.L_x_112:
[----:B------:R-:W-:Y:S05]  /*0c00*/  BSYNC.RECONVERGENT B0 ;  /* 0x0000000000007941 */ /* 0x000fea0003800200 */
.L_x_111:
[C---:B------:R-:W-:Y:S01]  /*0c10*/  IADD3 R0, PT, PT, R3.reuse, R0, R3 ;  /* 0x0000000003007210 */ /* 0x040fe20007ffe003 */
[C---:B------:R-:W-:Y:S01]  /*0c20*/  IMAD R2, R3.reuse, 0x4, R2 ;  /* 0x0000000403027824 */ /* 0x040fe200078e0202 */
[C---:B------:R-:W-:Y:S01]  /*0c30*/  LEA R8, R3.reuse, R8, 0x2 ;  /* 0x0000000803087211 */ /* 0x040fe200078e10ff */
[C---:B------:R-:W-:Y:S01]  /*0c40*/  IMAD R9, R3.reuse, 0x4, R9 ;  /* 0x0000000403097824 */ /* 0x040fe200078e0209 */
[----:B------:R-:W-:Y:S01]  /*0c50*/  ISETP.GE.U32.AND P0, PT, R0, 0x1a, PT ;  /* 0x0000001a0000780c */ /* 0x000fe20003f06070 */
[----:B------:R-:W-:-:S12]  /*0c60*/  IMAD R10, R3, 0x10, R10 ;  /* 0x00000010030a7824 */ /* 0x000fd800078e020a */
[----:B------:R-:W-:Y:S05]  /*0c70*/  @!P0 BRA `(.L_x_113) ;  /* 0xfffffffc00648947 */ /* 0x000fea000383ffff */
[----:B------:R-:W-:Y:S05]  /*0c80*/  EXIT ;  /* 0x000000000000794d */ /* 0x000fea0003800000 */
.L_x_114:
        /* <DEDUP_REMOVED lines=15> */
.L_x_141:


//--------------------- .text._Z22histo_priv_smem_kernelPcjPj --------------------------
	.section	.text._Z22histo_priv_smem_kernelPcjPj,"ax",@progbits
	.align	128
        .global         _Z22histo_priv_smem_kernelPcjPj
        .type           _Z22histo_priv_smem_kernelPcjPj,@function
        .size           _Z22histo_priv_smem_kernelPcjPj,(.L_x_142 - _Z22histo_priv_smem_kernelPcjPj)
        .other          _Z22histo_priv_smem_kernelPcjPj,@"STO_CUDA_ENTRY STV_DEFAULT"
_Z22histo_priv_smem_kernelPcjPj:
.text._Z22histo_priv_smem_kernelPcjPj:
        /* <DEDUP_REMOVED lines=44> */
.L_x_119:
[----:B------:R-:W-:Y:S01]  /*02c0*/  VIADD R4, R4, 0x1 ;  /* 0x0000000104047836 */ /* 0x000fe20000000000 */
[----:B------:R0:W-:Y:S04]  /*02d0*/  STS [R3], RZ ;  /* 0x000000ff03007388 */ /* 0x0001e80000000800 */
[----:B------:R-:W-:Y:S01]  /*02e0*/  ISETP.NE.AND P0, PT, R4, RZ, PT ;  /* 0x000000ff0400720c */ /* 0x000fe20003f05270 */
[----:B0-----:R-:W-:-:S12]  /*02f0*/  IMAD R3, R10, 0x4, R3 ;  /* 0x000000040a037824 */ /* 0x001fd800078e0203 */
[----:B------:R-:W-:Y:S05]  /*0300*/  @P0 BRA `(.L_x_119) ;  /* 0xfffffffc00ec0947 */ /* 0x000fea000383ffff */
.L_x_118:
[----:B------:R-:W-:Y:S05]  /*0310*/  BSYNC.RECONVERGENT B1 ;  /* 0x0000000000017941 */ /* 0x000fea0003800200 */
.L_x_117:
[----:B------:R-:W-:Y:S05]  /*0320*/  @!P1 BRA `(.L_x_116) ;  /* 0x00000000003c9947 */ /* 0x000fea0003800000 */
[----:B------:R-:W0:Y:S01]  /*0330*/  S2UR UR5, SR_CgaCtaId ;  /* 0x00000000000579c3 */ /* 0x000e220000008800 */
[----:B------:R-:W-:Y:S02]  /*0340*/  UMOV UR4, 0x400 ;  /* 0x0000040000047882 */ /* 0x000fe40000000000 */
[----:B0-----:R-:W-:-:S06]  /*0350*/  ULEA UR4, UR5, UR4, 0x18 ;  /* 0x0000000405047291 */ /* 0x001fcc000f8ec0ff */
[----:B------:R-:W-:-:S07]  /*0360*/  LEA R3, R2, UR4, 0x2 ;  /* 0x0000000402037c11 */ /* 0x000fce000f8e10ff */
.L_x_120:
        /* <DEDUP_REMOVED lines=11> */
.L_x_116:
[----:B------:R-:W-:Y:S05]  /*0420*/  BSYNC.RECONVERGENT B0 ;  /* 0x0000000000007941 */ /* 0x000fea0003800200 */
.L_x_115:
[----:B------:R-:W0:Y:S01]  /*0430*/  S2UR UR4, SR_CTAID.X ;  /* 0x00000000000479c3 */ /* 0x000e220000002500 */
[----:B------:R-:W1:Y:S01]  /*0440*/  LDCU UR5, c[0x0][0x388] ;  /* 0x00007100ff0577ac */ /* 0x000e620008000800 */
[----:B------:R-:W-:Y:S06]  /*0450*/  BSSY.RECONVERGENT B0, `(.L_x_121) ;  /* 0x0000015000007945 */ /* 0x000fec0003800200 */
[----:B------:R-:W-:Y:S01]  /*0460*/  BAR.SYNC.DEFER_BLOCKING 0x0 ;  /* 0x0000000000007b1d */ /* 0x000fe20000010000 */
[----:B------:R-:W-:-:S07]  /*0470*/  ISETP.GT.U32.AND P1, PT, R0, 0x19, PT ;  /* 0x000000190000780c */ /* 0x000fce0003f24070 */
[----:B------:R-:W0:Y:S01]  /*0480*/  LDC R3, c[0x0][0x360] ;  /* 0x0000d800ff037b82 */ /* 0x000e220000000800 */
[----:B------:R-:W2:Y:S01]  /*0490*/  LDCU.64 UR6, c[0x0][0x358] ;  /* 0x00006b00ff0677ac */ /* 0x000ea20008000a00 */
[----:B0-----:R-:W-:-:S05]  /*04a0*/  IMAD R4, R3, UR4, R0 ;  /* 0x0000000403047c24 */ /* 0x001fca000f8e0200 */
[----:B-1----:R-:W-:-:S13]  /*04b0*/  ISETP.GE.U32.AND P0, PT, R4, UR5, PT ;  /* 0x0000000504007c0c */ /* 0x002fda000bf06070 */
[----:B--2---:R-:W-:Y:S05]  /*04c0*/  @P0 BRA `(.L_x_122) ;  /* 0x0000000000340947 */ /* 0x004fea0003800000 */
[----:B------:R-:W0:Y:S02]  /*04d0*/  LDCU.64 UR4, c[0x0][0x380] ;  /* 0x00007000ff0477ac */ /* 0x000e240008000a00 */
[----:B0-----:R-:W-:-:S04]  /*04e0*/  IADD3 R4, P0, PT, R4, UR4, RZ ;  /* 0x0000000404047c10 */ /* 0x001fc8000ff1e0ff */
[----:B------:R-:W-:-:S05]  /*04f0*/  IADD3.X R5, PT, PT, RZ, UR5, RZ, P0, !PT ;  /* 0x00000005ff057c10 */ /* 0x000fca00087fe4ff */
[----:B------:R-:W2:Y:S02]  /*0500*/  LDG.E.U8 R4, desc[UR6][R4.64] ;  /* 0x0000000604047981 */ /* 0x000ea4000c1e1100 */
[----:B--2---:R-:W-:-:S05]  /*0510*/  VIADD R2, R4, 0xffffff9f ;  /* 0xffffff9f04027836 */ /* 0x004fca0000000000 */
        /* <DEDUP_REMOVED lines=8> */
.L_x_122:
[----:B------:R-:W-:Y:S05]  /*05a0*/  BSYNC.RECONVERGENT B0 ;  /* 0x0000000000007941 */ /* 0x000fea0003800200 */
.L_x_121:
[----:B------:R-:W-:Y:S06]  /*05b0*/  BAR.SYNC.DEFER_BLOCKING 0x0 ;  /* 0x0000000000007b1d */ /* 0x000fec0000010000 */
[----:B------:R-:W-:Y:S05]  /*05c0*/  @P1 EXIT ;  /* 0x000000000000194d */ /* 0x000fea0003800000 */
[----:B------:R-:W1:Y:S01]  /*05d0*/  I2F.U32.RP R8, R3 ;  /* 0x0000000300087306 */ /* 0x000e620000209000 */
[----:B0-----:R-:W-:Y:S01]  /*05e0*/  IADD3 R2, PT, PT, R0, R3, RZ ;  /* 0x0000000300027210 */ /* 0x001fe20007ffe0ff */
        /* <DEDUP_REMOVED lines=36> */
.L_x_127:
[----:B------:R-:W0:Y:S01]  /*0830*/  LDS R9, [R6] ;  /* 0x0000000006097984 */ /* 0x000e220000000800 */
[----:B------:R-:W-:Y:S01]  /*0840*/  VIADD R7, R7, 0x1 ;  /* 0x0000000107077836 */ /* 0x000fe20000000000 */
[----:B------:R-:W-:Y:S04]  /*0850*/  BSSY.RECONVERGENT B1, `(.L_x_125) ;  /* 0x0000005000017945 */ /* 0x000fe80003800200 */
[----:B------:R-:W-:Y:S02]  /*0860*/  ISETP.NE.AND P1, PT, R7, RZ, PT ;  /* 0x000000ff0700720c */ /* 0x000fe40003f25270 */
[----:B0-----:R-:W-:-:S13]  /*0870*/  ISETP.NE.AND P0, PT, R9, RZ, PT ;  /* 0x000000ff0900720c */ /* 0x001fda0003f05270 */
[----:B------:R-:W-:Y:S05]  /*0880*/  @!P0 BRA `(.L_x_126) ;  /* 0x0000000000048947 */ /* 0x000fea0003800000 */
[----:B------:R0:W-:Y:S02]  /*0890*/  REDG.E.ADD.STRONG.GPU desc[UR6][R4.64], R9 ;  /* 0x000000090400798e */ /* 0x0001e4000c12e106 */
.L_x_126:
[----:B------:R-:W-:Y:S05]  /*08a0*/  BSYNC.RECONVERGENT B1 ;  /* 0x0000000000017941 */ /* 0x000fea0003800200 */
.L_x_125:
[C---:B------:R-:W-:Y:S02]  /*08b0*/  IMAD R6, R3.reuse, 0x4, R6 ;  /* 0x0000000403067824 */ /* 0x040fe400078e0206 */
[----:B0-----:R-:W-:Y:S01]  /*08c0*/  IMAD.WIDE.U32 R4, R3, 0x4, R4 ;  /* 0x0000000403047825 */ /* 0x001fe200078e0004 */
[----:B------:R-:W-:Y:S06]  /*08d0*/  @P1 BRA `(.L_x_127) ;  /* 0xfffffffc00d41947 */ /* 0x000fec000383ffff */
.L_x_124:
[----:B------:R-:W-:Y:S05]  /*08e0*/  BSYNC.RECONVERGENT B0 ;  /* 0x0000000000007941 */ /* 0x000fea0003800200 */
.L_x_123:
        /* <DEDUP_REMOVED lines=10> */
.L_x_136:
        /* <DEDUP_REMOVED lines=15> */
.L_x_129:
[----:B------:R-:W-:Y:S05]  /*0a80*/  BSYNC.RECONVERGENT B0 ;  /* 0x0000000000007941 */ /* 0x000fea0003800200 */
.L_x_128:
[----:B------:R-:W-:Y:S04]  /*0a90*/  BSSY.RECONVERGENT B0, `(.L_x_130) ;  /* 0x0000004000007945 */ /* 0x000fe80003800200 */
[----:B------:R-:W-:Y:S05]  /*0aa0*/  @!P1 BRA `(.L_x_131) ;  /* 0x0000000000089947 */ /* 0x000fea0003800000 */
[----:B01----:R-:W-:-:S05]  /*0ab0*/  IMAD.WIDE.U32 R6, R9, 0x4, R4 ;  /* 0x0000000409067825 */ /* 0x003fca00078e0004 */
[----:B------:R2:W-:Y:S02]  /*0ac0*/  REDG.E.ADD.STRONG.GPU desc[UR6][R6.64], R15 ;  /* 0x0000000f0600798e */ /* 0x0005e4000c12e106 */
.L_x_131:
[----:B------:R-:W-:Y:S05]  /*0ad0*/  BSYNC.RECONVERGENT B0 ;  /* 0x0000000000007941 */ /* 0x000fea0003800200 */
.L_x_130:
[----:B------:R-:W-:Y:S04]  /*0ae0*/  BSSY.RECONVERGENT B0, `(.L_x_132) ;  /* 0x0000004000007945 */ /* 0x000fe80003800200 */
[----:B------:R-:W-:Y:S05]  /*0af0*/  @!P2 BRA `(.L_x_133) ;  /* 0x000000000008a947 */ /* 0x000fea0003800000 */
[----:B012---:R-:W-:-:S05]  /*0b00*/  IMAD.WIDE.U32 R6, R2, 0x4, R4 ;  /* 0x0000000402067825 */ /* 0x007fca00078e0004 */
[----:B------:R3:W-:Y:S02]  /*0b10*/  REDG.E.ADD.STRONG.GPU desc[UR6][R6.64], R17 ;  /* 0x000000110600798e */ /* 0x0007e4000c12e106 */
.L_x_133:
[----:B------:R-:W-:Y:S05]  /*0b20*/  BSYNC.RECONVERGENT B0 ;  /* 0x0000000000007941 */ /* 0x000fea0003800200 */
.L_x_132:
[----:B------:R-:W-:Y:S01]  /*0b30*/  BSSY.RECONVERGENT B0, `(.L_x_134) ;  /* 0x0000005000007945 */ /* 0x000fe20003800200 */
[----:B------:R-:W-:-:S03]  /*0b40*/  IADD3 R0, PT, PT, R3, R0, R3 ;  /* 0x0000000003007210 */ /* 0x000fc60007ffe003 */
[----:B------:R-:W-:Y:S05]  /*0b50*/  @!P3 BRA `(.L_x_135) ;  /* 0x000000000008b947 */ /* 0x000fea0003800000 */
[----:B0123--:R-:W-:-:S05]  /*0b60*/  IMAD.WIDE.U32 R6, R8, 0x4, R4 ;  /* 0x0000000408067825 */ /* 0x00ffca00078e0004 */
[----:B------:R4:W-:Y:S02]  /*0b70*/  REDG.E.ADD.STRONG.GPU desc[UR6][R6.64], R11 ;  /* 0x0000000b0600798e */ /* 0x0009e4000c12e106 */
.L_x_135:
[----:B------:R-:W-:Y:S05]  /*0b80*/  BSYNC.RECONVERGENT B0 ;  /* 0x0000000000007941 */ /* 0x000fea0003800200 */
.L_x_134:
        /* <DEDUP_REMOVED lines=8> */
.L_x_137:
        /* <DEDUP_REMOVED lines=15> */
.L_x_142:


//--------------------- .text._Z24histo_priv_global_kernelPcjjPj --------------------------
	.section	.text._Z24histo_priv_global_kernelPcjjPj,"ax",@progbits
	.align	128
        .global         _Z24histo_priv_global_kernelPcjjPj
        .type           _Z24histo_priv_global_kernelPcjjPj,@function
        .size           _Z24histo_priv_global_kernelPcjjPj,(.L_x_143 - _Z24histo_priv_global_kernelPcjjPj)
        .other          _Z24histo_priv_global_kernelPcjjPj,@"STO_CUDA_ENTRY STV_DEFAULT"
_Z24histo_priv_global_kernelPcjjPj:
.text._Z24histo_priv_global_kernelPcjjPj:
[----:B------:R-:W-:Y:S08]  /*0000*/  LDC R1, c[0x0][0x37c] ;  /* 0x0000df00ff017b82 */ /* 0x000ff00000000800 */
[----:B------:R-:W0:Y:S02]  /*0010*/  S2UR UR4, SR_CTAID.X ;  /* 0x00000000000479c3 */ /* 0x000e240000002500 */
[----:B0-----:R-:W-:-:S13]  /*0020*/  ISETP.NE.AND P0, PT, RZ, UR4, PT ;  /* 0x00000004ff007c0c */ /* 0x001fda000bf05270 */
[----:B------:R-:W-:Y:S05]  /*0030*/  @!P0 EXIT ;  /* 0x000000000000894d */ /* 0x000fea0003800000 */
[----:B------:R-:W-:Y:S06]  /*0040*/  BAR.SYNC.DEFER_BLOCKING 0x0 ;  /* 0x0000000000007b1d */ /* 0x000fec0000010000 */
[----:B------:R-:W-:Y:S05]  /*0050*/  EXIT ;  /* 0x000000000000794d */ /* 0x000fea0003800000 */
.L_x_138:
        /* <DEDUP_REMOVED lines=10> */
.L_x_143:


//--------------------- .text._Z18histo_basic_kernelPcjPj --------------------------
	.section	.text._Z18histo_basic_kernelPcjPj,"ax",@progbits
	.align	128
        .global         _Z18histo_basic_kernelPcjPj
        .type           _Z18histo_basic_kernelPcjPj,@function
        .size           _Z18histo_basic_kernelPcjPj,(.L_x_144 - _Z18histo_basic_kernelPcjPj)
        .other          _Z18histo_basic_kernelPcjPj,@"STO_CUDA_ENTRY STV_DEFAULT"
_Z18histo_basic_kernelPcjPj:
.text._Z18histo_basic_kernelPcjPj:
[----:B------:R-:W-:Y:S01]  /*0000*/  LDC R1, c[0x0][0x37c] ;  /* 0x0000df00ff017b82 */ /* 0x000fe20000000800 */
[----:B------:R-:W0:Y:S01]  /*0010*/  S2R R2, SR_CTAID.X ;  /* 0x0000000000027919 */ /* 0x000e220000002500 */
[----:B------:R-:W0:Y:S01]  /*0020*/  LDCU UR4, c[0x0][0x360] ;  /* 0x00006c00ff0477ac */ /* 0x000e220008000800 */
[----:B------:R-:W0:Y:S01]  /*0030*/  S2R R3, SR_TID.X ;  /* 0x0000000000037919 */ /* 0x000e220000002100 */
[----:B------:R-:W1:Y:S01]  /*0040*/  LDCU UR5, c[0x0][0x388] ;  /* 0x00007100ff0577ac */ /* 0x000e620008000800 */
[----:B0-----:R-:W-:-:S05]  /*0050*/  IMAD R2, R2, UR4, R3 ;  /* 0x0000000402027c24 */ /* 0x001fca000f8e0203 */
[----:B-1----:R-:W-:-:S13]  /*0060*/  ISETP.GE.U32.AND P0, PT, R2, UR5, PT ;  /* 0x0000000502007c0c */ /* 0x002fda000bf06070 */
[----:B------:R-:W-:Y:S05]  /*0070*/  @P0 EXIT ;  /* 0x000000000000094d */ /* 0x000fea0003800000 */
[----:B------:R-:W0:Y:S01]  /*0080*/  LDCU.64 UR6, c[0x0][0x380] ;  /* 0x00007000ff0677ac */ /* 0x000e220008000a00 */
[----:B------:R-:W1:Y:S01]  /*0090*/  LDCU.64 UR4, c[0x0][0x358] ;  /* 0x00006b00ff0477ac */ /* 0x000e620008000a00 */
[----:B0-----:R-:W-:-:S05]  /*00a0*/  IADD3 R2, P0, PT, R2, UR6, RZ ;  /* 0x0000000602027c10 */ /* 0x001fca000ff1e0ff */
[----:B------:R-:W-:-:S05]  /*00b0*/  IMAD.X R3, RZ, RZ, UR7, P0 ;  /* 0x00000007ff037e24 */ /* 0x000fca00080e06ff */
[----:B-1----:R-:W2:Y:S02]  /*00c0*/  LDG.E.U8 R2, desc[UR4][R2.64] ;  /* 0x0000000402027981 */ /* 0x002ea4000c1e1100 */
[----:B--2---:R-:W-:-:S05]  /*00d0*/  VIADD R0, R2, 0xffffff9f ;  /* 0xffffff9f02007836 */ /* 0x004fca0000000000 */
[----:B------:R-:W-:-:S04]  /*00e0*/  LOP3.LUT R4, R0, 0xff, RZ, 0xc0, !PT ;  /* 0x000000ff00047812 */ /* 0x000fc800078ec0ff */
[----:B------:R-:W-:-:S13]  /*00f0*/  ISETP.GT.U32.AND P0, PT, R4, 0x19, PT ;  /* 0x000000190400780c */ /* 0x000fda0003f04070 */
[----:B------:R-:W-:Y:S05]  /*0100*/  @P0 EXIT ;  /* 0x000000000000094d */ /* 0x000fea0003800000 */
[----:B------:R-:W0:Y:S01]  /*0110*/  LDC.64 R2, c[0x0][0x390] ;  /* 0x0000e400ff027b82 */ /* 0x000e220000000a00 */
[----:B------:R-:W-:Y:S01]  /*0120*/  LOP3.LUT R5, R0, 0xff, RZ, 0xc0, !PT ;  /* 0x000000ff00057812 */ /* 0x000fe200078ec0ff */
[----:B------:R-:W-:-:S04]  /*0130*/  IMAD.MOV.U32 R7, RZ, RZ, 0x1 ;  /* 0x00000001ff077424 */ /* 0x000fc800078e00ff */
[----:B0-----:R-:W-:-:S05]  /*0140*/  IMAD.WIDE.U32 R2, R5, 0x4, R2 ;  /* 0x0000000405027825 */ /* 0x001fca00078e0002 */
[----:B------:R-:W-:Y:S01]  /*0150*/  REDG.E.ADD.STRONG.GPU desc[UR4][R2.64], R7 ;  /* 0x000000070200798e */ /* 0x000fe2000c12e104 */
[----:B------:R-:W-:Y:S05]  /*0160*/  EXIT ;  /* 0x000000000000794d */ /* 0x000fea0003800000 */
.L_x_139:
        /* <DEDUP_REMOVED lines=9> */
.L_x_144:


//--------------------- .nv.shared._Z31histo_coarsen_contiguous_kernelPcjPjj --------------------------
	.section	.nv.shared._Z31histo_coarsen_contiguous_kernelPcjPjj,"aw",@nobits
	.sectionflags	@""
	.align	4
.nv.shared._Z31histo_coarsen_contiguous_kernelPcjPjj:
	.zero		1128


//--------------------- .nv.shared.reserved.0     --------------------------
	.section	.nv.shared.reserved.0,"aw",@nobits
	.weak		__nv_reservedSMEM_offset_0_alias
	.size		__nv_reservedSMEM_offset_0_alias, 0, 64
	.other		__nv_reservedSMEM_offset_0_alias,@"STO_CUDA_RESERVED_SHARED STV_DEFAULT"
__nv_reservedSMEM_offset_0_alias:
	.zero		0
	.zero		64


//--------------------- .nv.shared._Z32histo_coarsen_interleaved_kernelPcjPj --------------------------
	.section	.nv.shared._Z32histo_coarsen_interleaved_kernelPcjPj,"aw",@nobits
	.sectionflags	@""
	.align	4
.nv.shared._Z32histo_coarsen_interleaved_kernelPcjPj:
	.zero		1128


//--------------------- .nv.shared._Z22histo_priv_smem_kernelPcjPj --------------------------
	.section	.nv.shared._Z22histo_priv_smem_kernelPcjPj,"aw",@nobits
	.sectionflags	@""
	.align	4
.nv.shared._Z22histo_priv_smem_kernelPcjPj:
	.zero		1128


//--------------------- .nv.constant0._Z31histo_coarsen_contiguous_kernelPcjPjj --------------------------
	.section	.nv.constant0._Z31histo_coarsen_contiguous_kernelPcjPjj,"a",@progbits
	.sectionflags	@""
	.align	4
.nv.constant0._Z31histo_coarsen_contiguous_kernelPcjPjj:
	.zero		924


//--------------------- .nv.constant0._Z32histo_coarsen_interleaved_kernelPcjPj --------------------------
	.section	.nv.constant0._Z32histo_coarsen_interleaved_kernelPcjPj,"a",@progbits
	.sectionflags	@""
	.align	4
.nv.constant0._Z32histo_coarsen_interleaved_kernelPcjPj:
	.zero		920


//--------------------- .nv.constant0._Z22histo_priv_smem_kernelPcjPj --------------------------
	.section	.nv.constant0._Z22histo_priv_smem_kernelPcjPj,"a",@progbits
	.sectionflags	@""
	.align	4
.nv.constant0._Z22histo_priv_smem_kernelPcjPj:
	.zero		920


//--------------------- .nv.constant0._Z24histo_priv_global_kernelPcjjPj --------------------------
	.section	.nv.constant0._Z24histo_priv_global_kernelPcjjPj,"a",@progbits
	.sectionflags	@""
	.align	4
.nv.constant0._Z24histo_priv_global_kernelPcjjPj:
	.zero		920


//--------------------- .nv.constant0._Z18histo_basic_kernelPcjPj --------------------------
	.section	.nv.constant0._Z18histo_basic_kernelPcjPj,"a",@progbits
	.sectionflags	@""
	.align	4
.nv.constant0._Z18histo_basic_kernelPcjPj:
	.zero		920


//--------------------- SYMBOLS --------------------------

	.type		.nv.reservedSmem.offset0,@object
	.size		.nv.reservedSmem.offset0,0x4
	.type		.nv.reservedSmem.cap,@object
	.size		.nv.reservedSmem.cap,0x4
